def matmul_kernel(
    a_ptr,
    b_ptr,
    c_ptr,
    M,
    N,
    K,
    stride_am,
    stride_ak,
    stride_bk,
    stride_bn,
    stride_cm,
    stride_cn,
    BLOCK_M: tl.constexpr,
    BLOCK_N: tl.constexpr,
    BLOCK_K: tl.constexpr,
    GROUP_M: tl.constexpr,
):
    pid = tl.program_id(axis=0)
    num_pid_m = tl.cdiv(M, BLOCK_M)
    num_pid_n = tl.cdiv(N, BLOCK_N)
    num_pid_in_group = GROUP_M * num_pid_n
    group_id = pid // num_pid_in_group
    first_pid_m = group_id * GROUP_M
    group_size_m = min(num_pid_m - first_pid_m, GROUP_M)
    pid_m = first_pid_m + ((pid % num_pid_in_group) % group_size_m)
    pid_n = (pid % num_pid_in_group) // group_size_m

    offs_am = (pid_m * BLOCK_M + tl.arange(0, BLOCK_M)) % M
    offs_bn = (pid_n * BLOCK_N + tl.arange(0, BLOCK_N)) % N
    offs_k = tl.arange(0, BLOCK_K)
    a_ptrs = a_ptr + offs_am[:, None] * stride_am + offs_k[None, :] * stride_ak
    b_ptrs = b_ptr + offs_k[:, None] * stride_bk + offs_bn[None, :] * stride_bn

    acc = tl.zeros((BLOCK_M, BLOCK_N), dtype=tl.float32)
    for kk in range(0, tl.cdiv(K, BLOCK_K)):
        a = tl.load(a_ptrs, mask=offs_k[None, :] < K - kk * BLOCK_K, other=0.0)
        b = tl.load(b_ptrs, mask=offs_k[:, None] < K - kk * BLOCK_K, other=0.0)
        acc = tl.dot(a, b, acc)
        a_ptrs += BLOCK_K * stride_ak
        b_ptrs += BLOCK_K * stride_bk

    c = acc.to(c_ptr.dtype.element_ty)
    offs_cm = pid_m * BLOCK_M + tl.arange(0, BLOCK_M)
    offs_cn = pid_n * BLOCK_N + tl.arange(0, BLOCK_N)
    c_ptrs = c_ptr + offs_cm[:, None] * stride_cm + offs_cn[None, :] * stride_cn
    mask = (offs_cm[:, None] < M) & (offs_cn[None, :] < N)
    tl.store(c_ptrs, c, mask=mask)

# config = {"BLOCK_K": 64, "BLOCK_M": 32, "BLOCK_N": 64, "GROUP_M": 8, "arch": "sm_100", "dtype": "fp8e4m3", "num_ctas": 1, "num_stages": 2, "num_warps": 8}
# arch = sm_100


// ===== COMPILED SASS (sm_100a) =====

	.target	sm_100a

	.elftype	@"ET_EXEC"


//--------------------- .note.nv.tkinfo           --------------------------
	.section	.note.nv.tkinfo,"",@"SHT_NOTE"
	.sectionflags	@"SHF_NOTE_NV_TKINFO"
	.tkinfo
        /*0018*/ 	.word	0x00000081
        /*0030*/ 	.string	""
        /*0030*/ 	.string	"ptxas-blackwell"
        /*0030*/ 	.string	"Cuda compilation tools, release 12.9, V12.9.86"
        /*0030*/ 	.string	"Build cuda_12.9.r12.9/compiler.36037853_0"
        /*0030*/ 	.string	"-v  -suppress-debug-info  -lineinfo  -arch sm_100a "



//--------------------- .note.nv.cuver            --------------------------
	.section	.note.nv.cuver,"",@"SHT_NOTE"
	.sectionflags	@"SHF_NOTE_NV_CUVER"
        /*0018*/ 	.short	0x0001
        /*001a*/ 	.short	0x0064
        /*001c*/ 	.short	0x0001
        /*001e*/ 	.short	0x0000
        /*0020*/ 	.short	0x0001
        /*0022*/ 	.short	0x0000


//--------------------- .nv.info                  --------------------------
	.section	.nv.info,"",@"SHT_CUDA_INFO"
	.align	4


	//----- nvinfo : EIATTR_REGCOUNT
	.align		4
        /*0000*/ 	.byte	0x04, 0x2f
        /*0002*/ 	.short	(.L_1 - .L_0)
	.align		4
.L_0:
        /*0004*/ 	.word	index@(matmul_kernel)
        /*0008*/ 	.word	0x00000073


	//----- nvinfo : EIATTR_FRAME_SIZE
	.align		4
.L_1:
        /*000c*/ 	.byte	0x04, 0x11
        /*000e*/ 	.short	(.L_3 - .L_2)
	.align		4
.L_2:
        /*0010*/ 	.word	index@(matmul_kernel)
        /*0014*/ 	.word	0x00000000


	//----- nvinfo : EIATTR_MIN_STACK_SIZE
	.align		4
.L_3:
        /*0018*/ 	.byte	0x04, 0x12
        /*001a*/ 	.short	(.L_5 - .L_4)
	.align		4
.L_4:
        /*001c*/ 	.word	index@(matmul_kernel)
        /*0020*/ 	.word	0x00000000
.L_5:


//--------------------- .nv.info.matmul_kernel    --------------------------
	.section	.nv.info.matmul_kernel,"",@"SHT_CUDA_INFO"
	.sectionflags	@""
	.align	4


	//----- nvinfo : EIATTR_CUDA_API_VERSION
	.align		4
        /*0000*/ 	.byte	0x04, 0x37
        /*0002*/ 	.short	(.L_7 - .L_6)
.L_6:
        /*0004*/ 	.word	0x00000081


	//----- nvinfo : EIATTR_KPARAM_INFO
	.align		4
.L_7:
        /*0008*/ 	.byte	0x04, 0x17
        /*000a*/ 	.short	(.L_9 - .L_8)
.L_8:
        /*000c*/ 	.word	0x00000000
        /*0010*/ 	.short	0x000d
        /*0012*/ 	.short	0x0048
        /*0014*/ 	.byte	0x00, 0xf4, 0x21, 0x00


	//----- nvinfo : EIATTR_KPARAM_INFO
	.align		4
.L_9:
        /*0018*/ 	.byte	0x04, 0x17
        /*001a*/ 	.short	(.L_11 - .L_10)
.L_10:
        /*001c*/ 	.word	0x00000000
        /*0020*/ 	.short	0x000c
        /*0022*/ 	.short	0x0040
        /*0024*/ 	.byte	0x00, 0xf4, 0x21, 0x00


	//----- nvinfo : EIATTR_KPARAM_INFO
	.align		4
.L_11:
        /*0028*/ 	.byte	0x04, 0x17
        /*002a*/ 	.short	(.L_13 - .L_12)
.L_12:
        /*002c*/ 	.word	0x00000000
        /*0030*/ 	.short	0x000b
        /*0032*/ 	.short	0x0038
        /*0034*/ 	.byte	0x00, 0xf0, 0x11, 0x00


	//----- nvinfo : EIATTR_KPARAM_INFO
	.align		4
.L_13:
        /*0038*/ 	.byte	0x04, 0x17
        /*003a*/ 	.short	(.L_15 - .L_14)
.L_14:
        /*003c*/ 	.word	0x00000000
        /*0040*/ 	.short	0x000a
        /*0042*/ 	.short	0x0034
        /*0044*/ 	.byte	0x00, 0xf0, 0x11, 0x00


	//----- nvinfo : EIATTR_KPARAM_INFO
	.align		4
.L_15:
        /*0048*/ 	.byte	0x04, 0x17
        /*004a*/ 	.short	(.L_17 - .L_16)
.L_16:
        /*004c*/ 	.word	0x00000000
        /*0050*/ 	.short	0x0009
        /*0052*/ 	.short	0x0030
        /*0054*/ 	.byte	0x00, 0xf0, 0x11, 0x00


	//----- nvinfo : EIATTR_KPARAM_INFO
	.align		4
.L_17:
        /*0058*/ 	.byte	0x04, 0x17
        /*005a*/ 	.short	(.L_19 - .L_18)
.L_18:
        /*005c*/ 	.word	0x00000000
        /*0060*/ 	.short	0x0008
        /*0062*/ 	.short	0x002c
        /*0064*/ 	.byte	0x00, 0xf0, 0x11, 0x00


	//----- nvinfo : EIATTR_KPARAM_INFO
	.align		4
.L_19:
        /*0068*/ 	.byte	0x04, 0x17
        /*006a*/ 	.short	(.L_21 - .L_20)
.L_20:
        /*006c*/ 	.word	0x00000000
        /*0070*/ 	.short	0x0007
        /*0072*/ 	.short	0x0028
        /*0074*/ 	.byte	0x00, 0xf0, 0x11, 0x00


	//----- nvinfo : EIATTR_KPARAM_INFO
	.align		4
.L_21:
        /*0078*/ 	.byte	0x04, 0x17
        /*007a*/ 	.short	(.L_23 - .L_22)
.L_22:
        /*007c*/ 	.word	0x00000000
        /*0080*/ 	.short	0x0006
        /*0082*/ 	.short	0x0024
        /*0084*/ 	.byte	0x00, 0xf0, 0x11, 0x00


	//----- nvinfo : EIATTR_KPARAM_INFO
	.align		4
.L_23:
        /*0088*/ 	.byte	0x04, 0x17
        /*008a*/ 	.short	(.L_25 - .L_24)
.L_24:
        /*008c*/ 	.word	0x00000000
        /*0090*/ 	.short	0x0005
        /*0092*/ 	.short	0x0020
        /*0094*/ 	.byte	0x00, 0xf0, 0x11, 0x00


	//----- nvinfo : EIATTR_KPARAM_INFO
	.align		4
.L_25:
        /*0098*/ 	.byte	0x04, 0x17
        /*009a*/ 	.short	(.L_27 - .L_26)
.L_26:
        /*009c*/ 	.word	0x00000000
        /*00a0*/ 	.short	0x0004
        /*00a2*/ 	.short	0x001c
        /*00a4*/ 	.byte	0x00, 0xf0, 0x11, 0x00


	//----- nvinfo : EIATTR_KPARAM_INFO
	.align		4
.L_27:
        /*00a8*/ 	.byte	0x04, 0x17
        /*00aa*/ 	.short	(.L_29 - .L_28)
.L_28:
        /*00ac*/ 	.word	0x00000000
        /*00b0*/ 	.short	0x0003
        /*00b2*/ 	.short	0x0018
        /*00b4*/ 	.byte	0x00, 0xf0, 0x11, 0x00


	//----- nvinfo : EIATTR_KPARAM_INFO
	.align		4
.L_29:
        /*00b8*/ 	.byte	0x04, 0x17
        /*00ba*/ 	.short	(.L_31 - .L_30)
.L_30:
        /*00bc*/ 	.word	0x00000000
        /*00c0*/ 	.short	0x0002
        /*00c2*/ 	.short	0x0010
        /*00c4*/ 	.byte	0x00, 0xf4, 0x21, 0x00


	//----- nvinfo : EIATTR_KPARAM_INFO
	.align		4
.L_31:
        /*00c8*/ 	.byte	0x04, 0x17
        /*00ca*/ 	.short	(.L_33 - .L_32)
.L_32:
        /*00cc*/ 	.word	0x00000000
        /*00d0*/ 	.short	0x0001
        /*00d2*/ 	.short	0x0008
        /*00d4*/ 	.byte	0x00, 0xf4, 0x21, 0x00


	//----- nvinfo : EIATTR_KPARAM_INFO
	.align		4
.L_33:
        /*00d8*/ 	.byte	0x04, 0x17
        /*00da*/ 	.short	(.L_35 - .L_34)
.L_34:
        /*00dc*/ 	.word	0x00000000
        /*00e0*/ 	.short	0x0000
        /*00e2*/ 	.short	0x0000
        /*00e4*/ 	.byte	0x00, 0xf4, 0x21, 0x00


	//----- nvinfo : EIATTR_SPARSE_MMA_MASK
	.align		4
.L_35:
        /*00e8*/ 	.byte	0x03, 0x50
        /*00ea*/ 	.short	0x0000


	//----- nvinfo : EIATTR_MAXREG_COUNT
	.align		4
        /*00ec*/ 	.byte	0x03, 0x1b
        /*00ee*/ 	.short	0x00ff


	//----- nvinfo : EIATTR_NUM_BARRIERS
	.align		4
        /*00f0*/ 	.byte	0x02, 0x4c
        /*00f2*/ 	.byte	0x01
	.zero		1


	//----- nvinfo : EIATTR_VRC_CTA_INIT_COUNT
	.align		4
        /*00f4*/ 	.byte	0x02, 0x4a
	.zero		1
	.zero		1


	//----- nvinfo : EIATTR_EXIT_INSTR_OFFSETS
	.align		4
        /*00f8*/ 	.byte	0x04, 0x1c
        /*00fa*/ 	.short	(.L_37 - .L_36)


	//   ....[0]....
.L_36:
        /*00fc*/ 	.word	0x00003590


	//   ....[1]....
        /*0100*/ 	.word	0x000035b0


	//----- nvinfo : EIATTR_REQNTID
	.align		4
.L_37:
        /*0104*/ 	.byte	0x04, 0x10
        /*0106*/ 	.short	(.L_39 - .L_38)
.L_38:
        /*0108*/ 	.word	0x00000100
        /*010c*/ 	.word	0x00000001
        /*0110*/ 	.word	0x00000001


	//----- nvinfo : EIATTR_CBANK_PARAM_SIZE
	.align		4
.L_39:
        /*0114*/ 	.byte	0x03, 0x19
        /*0116*/ 	.short	0x0050


	//----- nvinfo : EIATTR_PARAM_CBANK
	.align		4
        /*0118*/ 	.byte	0x04, 0x0a
        /*011a*/ 	.short	(.L_41 - .L_40)
	.align		4
.L_40:
        /*011c*/ 	.word	index@(.nv.constant0.matmul_kernel)
        /*0120*/ 	.short	0x0380
        /*0122*/ 	.short	0x0050


	//----- nvinfo : EIATTR_SW_WAR
	.align		4
.L_41:
        /*0124*/ 	.byte	0x04, 0x36
        /*0126*/ 	.short	(.L_43 - .L_42)
.L_42:
        /*0128*/ 	.word	0x00000008
.L_43:


//--------------------- .nv.compat                --------------------------
	.section	.nv.compat,"",@"SHT_CUDA_COMPAT_INFO"
	.align	4
        /*0000*/ 	.byte	0x02, 0x02, 0x02, 0x00, 0x02, 0x05, 0x05, 0x00, 0x02, 0x03, 0x00, 0x00, 0x02, 0x06, 0x01, 0x00


//--------------------- .nv.callgraph             --------------------------
	.section	.nv.callgraph,"",@"SHT_CUDA_CALLGRAPH"
	.align	4
	.sectionentsize	8
	.align		4
        /*0000*/ 	.word	0x00000000
	.align		4
        /*0004*/ 	.word	0xffffffff
	.align		4
        /*0008*/ 	.word	0x00000000
	.align		4
        /*000c*/ 	.word	0xfffffffe
	.align		4
        /*0010*/ 	.word	0x00000000
	.align		4
        /*0014*/ 	.word	0xfffffffd
	.align		4
        /*0018*/ 	.word	0x00000000
	.align		4
        /*001c*/ 	.word	0xfffffffc


//--------------------- .text.matmul_kernel       --------------------------
	.section	.text.matmul_kernel,"ax",@progbits
	.align	128
        .global         matmul_kernel
        .type           matmul_kernel,@function
        .size           matmul_kernel,(.L_x_4 - matmul_kernel)
        .other          matmul_kernel,@"STO_CUDA_ENTRY STV_DEFAULT"
matmul_kernel:
.text.matmul_kernel:
[----:B------:R-:W0:Y:S08]  /*0000*/  LDC R1, c[0x0][0x37c] ;  /* 0x0000df00ff017b82 */ /* 0x000e300000000800 */
[----:B------:R-:W1:Y:S01]  /*0010*/  LDC.64 R12, c[0x0][0x398] ;  /* 0x0000e600ff0c7b82 */ /* 0x000e620000000a00 */
[----:B------:R-:W2:Y:S01]  /*0020*/  S2R R5, SR_CTAID.X ;  /* 0x0000000000057919 */ /* 0x000ea20000002500 */
[----:B------:R-:W3:Y:S01]  /*0030*/  LDCU UR4, c[0x0][0x3a0] ;  /* 0x00007400ff0477ac */ /* 0x000ee20008000800 */
[----:B------:R-:W-:Y:S01]  /*0040*/  UMOV UR5, 0x400 ;  /* 0x0000040000057882 */ /* 0x000fe20000000000 */
[----:B------:R-:W4:Y:S04]  /*0050*/  LDCU.64 UR8, c[0x0][0x358] ;  /* 0x00006b00ff0877ac */ /* 0x000f280008000a00 */
[----:B------:R-:W5:Y:S01]  /*0060*/  S2UR UR6, SR_CgaCtaId ;  /* 0x00000000000679c3 */ /* 0x000f620000008800 */
[----:B------:R-:W0:Y:S01]  /*0070*/  LDCU UR7, c[0x0][0x3a0] ;  /* 0x00007400ff0777ac */ /* 0x000e220008000800 */
[----:B---3--:R-:W-:Y:S01]  /*0080*/  UIADD3 UR4, UPT, UPT, UR4, 0x3f, URZ ;  /* 0x0000003f04047890 */ /* 0x008fe2000fffe0ff */
[----:B-1----:R-:W-:-:S03]  /*0090*/  VIADD R0, R13, 0x3f ;  /* 0x0000003f0d007836 */ /* 0x002fc60000000000 */
[----:B------:R-:W-:Y:S02]  /*00a0*/  UISETP.GT.AND UP0, UPT, UR4, 0x3f, UPT ;  /* 0x0000003f0400788c */ /* 0x000fe4000bf04270 */
[----:B------:R-:W-:Y:S01]  /*00b0*/  SHF.R.S32.HI R3, RZ, 0x1f, R0 ;  /* 0x0000001fff037819 */ /* 0x000fe20000011400 */
[----:B-----5:R-:W-:-:S03]  /*00c0*/  ULEA UR5, UR6, UR5, 0x18 ;  /* 0x0000000506057291 */ /* 0x020fc6000f8ec0ff */
[----:B------:R-:W-:Y:S02]  /*00d0*/  LEA.HI R3, R3, R0, RZ, 0x6 ;  /* 0x0000000003037211 */ /* 0x000fe400078f30ff */
[----:B--2---:R-:W-:Y:S02]  /*00e0*/  IABS R8, R5 ;  /* 0x0000000500087213 */ /* 0x004fe40000000000 */
[----:B------:R-:W-:-:S05]  /*00f0*/  SHF.R.S32.HI R3, RZ, 0x6, R3 ;  /* 0x00000006ff037819 */ /* 0x000fca0000011403 */
[----:B------:R-:W-:-:S05]  /*0100*/  IMAD.SHL.U32 R4, R3, 0x8, RZ ;  /* 0x0000000803047824 */ /* 0x000fca00078e00ff */
[-C--:B------:R-:W-:Y:S02]  /*0110*/  IABS R7, R4.reuse ;  /* 0x0000000400077213 */ /* 0x080fe40000000000 */
[----:B------:R-:W-:Y:S02]  /*0120*/  IABS R10, R4 ;  /* 0x00000004000a7213 */ /* 0x000fe40000000000 */
[----:B------:R-:W1:Y:S08]  /*0130*/  I2F.RP R0, R7 ;  /* 0x0000000700007306 */ /* 0x000e700000209400 */
[----:B-1----:R-:W1:Y:S02]  /*0140*/  MUFU.RCP R0, R0 ;  /* 0x0000000000007308 */ /* 0x002e640000001000 */
[----:B-1----:R-:W-:-:S02]  /*0150*/  VIADD R2, R0, 0xffffffe ;  /* 0x0ffffffe00027836 */ /* 0x002fc40000000000 */
[----:B------:R-:W-:-:S04]  /*0160*/  IMAD.MOV R0, RZ, RZ, -R10 ;  /* 0x000000ffff007224 */ /* 0x000fc800078e0a0a */
[----:B------:R1:W2:Y:S02]  /*0170*/  F2I.FTZ.U32.TRUNC.NTZ R3, R2 ;  /* 0x0000000200037305 */ /* 0x0002a4000021f000 */
[----:B-1----:R-:W-:Y:S02]  /*0180*/  IMAD.MOV.U32 R2, RZ, RZ, RZ ;  /* 0x000000ffff027224 */ /* 0x002fe400078e00ff */
[----:B--2---:R-:W-:-:S04]  /*0190*/  IMAD.MOV R6, RZ, RZ, -R3 ;  /* 0x000000ffff067224 */ /* 0x004fc800078e0a03 */
[----:B------:R-:W-:Y:S02]  /*01a0*/  IMAD R9, R6, R7, RZ ;  /* 0x0000000706097224 */ /* 0x000fe400078e02ff */
[----:B------:R-:W-:Y:S02]  /*01b0*/  IMAD.MOV.U32 R6, RZ, RZ, R8 ;  /* 0x000000ffff067224 */ /* 0x000fe400078e0008 */
[----:B------:R-:W-:-:S06]  /*01c0*/  IMAD.HI.U32 R3, R3, R9, R2 ;  /* 0x0000000903037227 */ /* 0x000fcc00078e0002 */
[----:B------:R-:W-:-:S04]  /*01d0*/  IMAD.HI.U32 R3, R3, R6, RZ ;  /* 0x0000000603037227 */ /* 0x000fc800078e00ff */
[----:B------:R-:W-:-:S05]  /*01e0*/  IMAD R0, R3, R0, R6 ;  /* 0x0000000003007224 */ /* 0x000fca00078e0206 */
[----:B------:R-:W-:-:S13]  /*01f0*/  ISETP.GT.U32.AND P1, PT, R7, R0, PT ;  /* 0x000000000700720c */ /* 0x000fda0003f24070 */
[----:B------:R-:W-:Y:S02]  /*0200*/  @!P1 IMAD.IADD R0, R0, 0x1, -R7 ;  /* 0x0000000100009824 */ /* 0x000fe400078e0a07 */
[----:B------:R-:W-:Y:S01]  /*0210*/  @!P1 VIADD R3, R3, 0x1 ;  /* 0x0000000103039836 */ /* 0x000fe20000000000 */
[----:B------:R-:W-:Y:S02]  /*0220*/  ISETP.NE.AND P1, PT, R4, RZ, PT ;  /* 0x000000ff0400720c */ /* 0x000fe40003f25270 */
[----:B------:R-:W-:Y:S02]  /*0230*/  ISETP.GE.U32.AND P0, PT, R0, R7, PT ;  /* 0x000000070000720c */ /* 0x000fe40003f06070 */
[----:B------:R-:W-:-:S04]  /*0240*/  LOP3.LUT R0, R5, R4, RZ, 0x3c, !PT ;  /* 0x0000000405007212 */ /* 0x000fc800078e3cff */
[----:B------:R-:W-:Y:S01]  /*0250*/  ISETP.GE.AND P2, PT, R0, RZ, PT ;  /* 0x000000ff0000720c */ /* 0x000fe20003f46270 */
[----:B------:R-:W-:-:S06]  /*0260*/  VIADD R0, R12, 0x1f ;  /* 0x0000001f0c007836 */ /* 0x000fcc0000000000 */
[----:B------:R-:W-:-:S04]  /*0270*/  @P0 VIADD R3, R3, 0x1 ;  /* 0x0000000103030836 */ /* 0x000fc80000000000 */
[----:B------:R-:W-:Y:S01]  /*0280*/  IMAD.MOV.U32 R2, RZ, RZ, R3 ;  /* 0x000000ffff027224 */ /* 0x000fe200078e0003 */
[----:B------:R-:W-:-:S03]  /*0290*/  SHF.R.S32.HI R3, RZ, 0x1f, R0 ;  /* 0x0000001fff037819 */ /* 0x000fc60000011400 */
[----:B------:R-:W-:Y:S01]  /*02a0*/  @!P2 IMAD.MOV R2, RZ, RZ, -R2 ;  /* 0x000000ffff02a224 */ /* 0x000fe200078e0a02 */
[----:B------:R-:W-:Y:S02]  /*02b0*/  @!P1 LOP3.LUT R2, RZ, R4, RZ, 0x33, !PT ;  /* 0x00000004ff029212 */ /* 0x000fe400078e33ff */
[----:B------:R-:W-:-:S03]  /*02c0*/  LEA.HI R3, R3, R0, RZ, 0x5 ;  /* 0x0000000003037211 */ /* 0x000fc600078f28ff */
[----:B------:R-:W-:Y:S02]  /*02d0*/  IMAD.SHL.U32 R6, R2, 0x8, RZ ;  /* 0x0000000802067824 */ /* 0x000fe400078e00ff */
[----:B------:R-:W-:-:S03]  /*02e0*/  IMAD.MOV R2, RZ, RZ, -R2 ;  /* 0x000000ffff027224 */ /* 0x000fc600078e0a02 */
[----:B------:R-:W-:Y:S01]  /*02f0*/  LEA.HI.SX32 R3, R3, -R6, 0x1b ;  /* 0x8000000603037211 */ /* 0x000fe200078fdaff */
[----:B------:R-:W-:-:S03]  /*0300*/  IMAD R4, R4, R2, R5 ;  /* 0x0000000204047224 */ /* 0x000fc600078e0205 */
[----:B------:R-:W-:Y:S02]  /*0310*/  VIMNMX R11, PT, PT, R3, 0x8, PT ;  /* 0x00000008030b7848 */ /* 0x000fe40003fe0100 */
[----:B------:R-:W-:Y:S02]  /*0320*/  IABS R9, R4 ;  /* 0x0000000400097213 */ /* 0x000fe40000000000 */
[----:B------:R-:W-:-:S04]  /*0330*/  IABS R7, R11 ;  /* 0x0000000b00077213 */ /* 0x000fc80000000000 */
[----:B------:R-:W1:Y:S08]  /*0340*/  I2F.RP R0, R7 ;  /* 0x0000000700007306 */ /* 0x000e700000209400 */
[----:B-1----:R-:W1:Y:S02]  /*0350*/  MUFU.RCP R0, R0 ;  /* 0x0000000000007308 */ /* 0x002e640000001000 */
[----:B-1----:R-:W-:-:S06]  /*0360*/  VIADD R3, R0, 0xffffffe ;  /* 0x0ffffffe00037836 */ /* 0x002fcc0000000000 */
[----:B------:R-:W1:Y:S02]  /*0370*/  F2I.FTZ.U32.TRUNC.NTZ R3, R3 ;  /* 0x0000000300037305 */ /* 0x000e64000021f000 */
[----:B-1----:R-:W-:-:S04]  /*0380*/  IMAD.MOV R8, RZ, RZ, -R3 ;  /* 0x000000ffff087224 */ /* 0x002fc800078e0a03 */
[----:B------:R-:W-:Y:S01]  /*0390*/  IMAD.MOV.U32 R2, RZ, RZ, R8 ;  /* 0x000000ffff027224 */ /* 0x000fe200078e0008 */
[----:B------:R-:W-:-:S03]  /*03a0*/  IABS R8, R11 ;  /* 0x0000000b00087213 */ /* 0x000fc60000000000 */
[----:B------:R-:W-:Y:S02]  /*03b0*/  IMAD R5, R2, R7, RZ ;  /* 0x0000000702057224 */ /* 0x000fe400078e02ff */
[----:B------:R-:W-:Y:S02]  /*03c0*/  IMAD.MOV.U32 R2, RZ, RZ, RZ ;  /* 0x000000ffff027224 */ /* 0x000fe400078e00ff */
[----:B------:R-:W-:Y:S02]  /*03d0*/  IMAD.MOV R0, RZ, RZ, -R8 ;  /* 0x000000ffff007224 */ /* 0x000fe400078e0a08 */
[----:B------:R-:W-:Y:S01]  /*03e0*/  IMAD.HI.U32 R2, R3, R5, R2 ;  /* 0x0000000503027227 */ /* 0x000fe200078e0002 */
[----:B------:R-:W-:-:S04]  /*03f0*/  LOP3.LUT R3, R4, R11, RZ, 0x3c, !PT ;  /* 0x0000000b04037212 */ /* 0x000fc800078e3cff */
[----:B------:R-:W-:Y:S01]  /*0400*/  ISETP.GE.AND P2, PT, R3, RZ, PT ;  /* 0x000000ff0300720c */ /* 0x000fe20003f46270 */
[----:B------:R-:W-:-:S04]  /*0410*/  IMAD.HI.U32 R2, R2, R9, RZ ;  /* 0x0000000902027227 */ /* 0x000fc800078e00ff */
[----:B------:R-:W-:-:S05]  /*0420*/  IMAD R0, R2, R0, R9 ;  /* 0x0000000002007224 */ /* 0x000fca00078e0209 */
[----:B------:R-:W-:-:S13]  /*0430*/  ISETP.GT.U32.AND P1, PT, R7, R0, PT ;  /* 0x000000000700720c */ /* 0x000fda0003f24070 */
[----:B------:R-:W-:Y:S02]  /*0440*/  @!P1 IMAD.IADD R0, R0, 0x1, -R7 ;  /* 0x0000000100009824 */ /* 0x000fe400078e0a07 */
[----:B------:R-:W-:Y:S01]  /*0450*/  @!P1 VIADD R2, R2, 0x1 ;  /* 0x0000000102029836 */ /* 0x000fe20000000000 */
[----:B------:R-:W-:Y:S02]  /*0460*/  ISETP.NE.AND P1, PT, R11, RZ, PT ;  /* 0x000000ff0b00720c */ /* 0x000fe40003f25270 */
[----:B------:R-:W-:Y:S02]  /*0470*/  ISETP.GE.U32.AND P0, PT, R0, R7, PT ;  /* 0x000000070000720c */ /* 0x000fe40003f06070 */
[----:B------:R-:W1:Y:S11]  /*0480*/  S2R R0, SR_TID.X ;  /* 0x0000000000007919 */ /* 0x000e760000002100 */
[----:B------:R-:W-:-:S04]  /*0490*/  @P0 VIADD R2, R2, 0x1 ;  /* 0x0000000102020836 */ /* 0x000fc80000000000 */
[----:B------:R-:W-:-:S04]  /*04a0*/  IMAD.MOV.U32 R27, RZ, RZ, R2 ;  /* 0x000000ffff1b7224 */ /* 0x000fc800078e0002 */
[----:B------:R-:W-:Y:S01]  /*04b0*/  @!P2 IMAD.MOV R27, RZ, RZ, -R27 ;  /* 0x000000ffff1ba224 */ /* 0x000fe200078e0a1b */
[----:B------:R-:W-:-:S05]  /*04c0*/  @!P1 LOP3.LUT R27, RZ, R11, RZ, 0x33, !PT ;  /* 0x0000000bff1b9212 */ /* 0x000fca00078e33ff */
[----:B------:R-:W-:Y:S02]  /*04d0*/  IMAD.MOV R2, RZ, RZ, -R27 ;  /* 0x000000ffff027224 */ /* 0x000fe400078e0a1b */
[----:B------:R-:W-:Y:S02]  /*04e0*/  IMAD.SHL.U32 R27, R27, 0x40, RZ ;  /* 0x000000401b1b7824 */ /* 0x000fe400078e00ff */
[----:B------:R-:W-:Y:S01]  /*04f0*/  IMAD R2, R11, R2, R4 ;  /* 0x000000020b027224 */ /* 0x000fe200078e0204 */
[----:B-1----:R-:W-:-:S03]  /*0500*/  SHF.R.U32.HI R24, RZ, 0x5, R0 ;  /* 0x00000005ff187819 */ /* 0x002fc60000011600 */
[----:B------:R-:W-:Y:S01]  /*0510*/  IMAD.IADD R2, R6, 0x1, R2 ;  /* 0x0000000106027824 */ /* 0x000fe200078e0202 */
[----:B------:R-:W-:Y:S02]  /*0520*/  LOP3.LUT R3, R0, 0x1f, RZ, 0xc0, !PT ;  /* 0x0000001f00037812 */ /* 0x000fe400078ec0ff */
[----:B------:R-:W-:Y:S02]  /*0530*/  SGXT.U32 R24, R24, 0x3 ;  /* 0x000000031818781a */ /* 0x000fe40000000000 */
[----:B------:R-:W-:Y:S01]  /*0540*/  LOP3.LUT R4, R0, 0xc0, RZ, 0xc0, !PT ;  /* 0x000000c000047812 */ /* 0x000fe200078ec0ff */
[----:B------:R-:W-:Y:S01]  /*0550*/  IMAD R2, R2, 0x20, R3 ;  /* 0x0000002002027824 */ /* 0x000fe200078e0203 */
[C---:B------:R-:W-:Y:S02]  /*0560*/  LEA.HI R3, R0.reuse, 0x18, RZ, 0x1b ;  /* 0x0000001800037811 */ /* 0x040fe400078fd8ff */
[C---:B------:R-:W-:Y:S02]  /*0570*/  LEA.HI R25, R0.reuse, 0x38, RZ, 0x1b ;  /* 0x0000003800197811 */ /* 0x040fe400078fd8ff */
[----:B------:R-:W-:-:S02]  /*0580*/  LOP3.LUT R26, R0, 0x3f, RZ, 0xc0, !PT ;  /* 0x0000003f001a7812 */ /* 0x000fc400078ec0ff */
[C---:B------:R-:W-:Y:S02]  /*0590*/  LOP3.LUT R46, R24.reuse, 0x8, RZ, 0xfc, !PT ;  /* 0x00000008182e7812 */ /* 0x040fe400078efcff */
[C---:B------:R-:W-:Y:S02]  /*05a0*/  LOP3.LUT R44, R24.reuse, 0x10, RZ, 0xfc, !PT ;  /* 0x00000010182c7812 */ /* 0x040fe400078efcff */
[C---:B------:R-:W-:Y:S02]  /*05b0*/  LOP3.LUT R42, R24.reuse, 0x20, RZ, 0xfc, !PT ;  /* 0x00000020182a7812 */ /* 0x040fe400078efcff */
[C---:B------:R-:W-:Y:S02]  /*05c0*/  LOP3.LUT R40, R24.reuse, 0x28, RZ, 0xfc, !PT ;  /* 0x0000002818287812 */ /* 0x040fe400078efcff */
[----:B------:R-:W-:Y:S01]  /*05d0*/  LOP3.LUT R38, R24, 0x30, RZ, 0xfc, !PT ;  /* 0x0000003018267812 */ /* 0x000fe200078efcff */
[----:B0---4-:R-:W-:Y:S06]  /*05e0*/  BRA.U UP0, `(.L_x_0) ;  /* 0x00000001001c7547 */ /* 0x011fec000b800000 */
[C---:B------:R-:W-:Y:S01]  /*05f0*/  LOP3.LUT R71, R0.reuse, 0x80, RZ, 0xc0, !PT ;  /* 0x0000008000477812 */ /* 0x040fe200078ec0ff */
[----:B------:R-:W-:Y:S01]  /*0600*/  IMAD.SHL.U32 R28, R0, 0x40, RZ ;  /* 0x00000040001c7824 */ /* 0x000fe200078e00ff */
[----:B------:R-:W-:Y:S02]  /*0610*/  CS2R R12, SRZ ;  /* 0x00000000000c7805 */ /* 0x000fe4000001ff00 */
[----:B------:R-:W-:Y:S02]  /*0620*/  CS2R R14, SRZ ;  /* 0x00000000000e7805 */ /* 0x000fe4000001ff00 */
[----:B------:R-:W-:Y:S02]  /*0630*/  CS2R R16, SRZ ;  /* 0x0000000000107805 */ /* 0x000fe4000001ff00 */
[----:B------:R-:W-:Y:S01]  /*0640*/  CS2R R18, SRZ ;  /* 0x0000000000127805 */ /* 0x000fe2000001ff00 */
[----:B------:R-:W-:Y:S06]  /*0650*/  BRA `(.L_x_1) ;  /* 0x0000002800347947 */ /* 0x000fec0003800000 */
.L_x_0:
[----:B------:R-:W-:Y:S01]  /*0660*/  IABS R16, R12 ;  /* 0x0000000c00107213 */ /* 0x000fe20000000000 */
[----:B------:R-:W-:Y:S01]  /*0670*/  IMAD.MOV.U32 R6, RZ, RZ, RZ ;  /* 0x000000ffff067224 */ /* 0x000fe200078e00ff */
[----:B------:R-:W-:Y:S01]  /*0680*/  IABS R5, R13 ;  /* 0x0000000d00057213 */ /* 0x000fe20000000000 */
[----:B------:R-:W0:Y:S01]  /*0690*/  LDCU UR6, c[0x0][0x3b0] ;  /* 0x00007600ff0677ac */ /* 0x000e220008000800 */
[----:B------:R-:W1:Y:S01]  /*06a0*/  I2F.RP R9, R16 ;  /* 0x0000001000097306 */ /* 0x000e620000209400 */
[----:B------:R-:W-:Y:S01]  /*06b0*/  IABS R14, R2 ;  /* 0x00000002000e7213 */ /* 0x000fe20000000000 */
[----:B------:R-:W-:Y:S01]  /*06c0*/  IMAD.SHL.U32 R28, R0, 0x2, RZ ;  /* 0x00000002001c7824 */ /* 0x000fe200078e00ff */
[----:B------:R-:W-:Y:S01]  /*06d0*/  LEA.HI R21, R4, R27, RZ, 0x1a ;  /* 0x0000001b04157211 */ /* 0x000fe200078fd0ff */
[----:B------:R-:W2:Y:S01]  /*06e0*/  LDCU.128 UR12, c[0x0][0x380] ;  /* 0x00007000ff0c77ac */ /* 0x000ea20008000c00 */
[----:B------:R-:W-:Y:S02]  /*06f0*/  ISETP.NE.AND P6, PT, R12, RZ, PT ;  /* 0x000000ff0c00720c */ /* 0x000fe40003fc5270 */
[----:B------:R-:W-:Y:S01]  /*0700*/  IABS R54, R21 ;  /* 0x0000001500367213 */ /* 0x000fe20000000000 */
[----:B------:R-:W3:Y:S01]  /*0710*/  I2F.RP R8, R5 ;  /* 0x0000000500087306 */ /* 0x000ee20000209400 */
[C---:B------:R-:W-:Y:S01]  /*0720*/  VIADD R4, R21.reuse, 0x3c ;  /* 0x0000003c15047836 */ /* 0x040fe20000000000 */
[----:B------:R-:W-:Y:S01]  /*0730*/  SHF.R.U32.HI R29, RZ, 0x2, R0 ;  /* 0x00000002ff1d7819 */ /* 0x000fe20000011600 */
[C---:B------:R-:W-:Y:S01]  /*0740*/  VIADD R23, R21.reuse, 0x28 ;  /* 0x0000002815177836 */ /* 0x040fe20000000000 */
[----:B------:R-:W-:Y:S01]  /*0750*/  LOP3.LUT R71, R0, 0x80, RZ, 0xc0, !PT ;  /* 0x0000008000477812 */ /* 0x000fe200078ec0ff */
[C---:B------:R-:W-:Y:S01]  /*0760*/  VIADD R31, R21.reuse, 0x24 ;  /* 0x00000024151f7836 */ /* 0x040fe20000000000 */
[----:B------:R-:W-:Y:S01]  /*0770*/  ISETP.GE.AND P4, PT, R4, RZ, PT ;  /* 0x000000ff0400720c */ /* 0x000fe20003f86270 */
[C---:B------:R-:W-:Y:S01]  /*0780*/  VIADD R33, R21.reuse, 0x18 ;  /* 0x0000001815217836 */ /* 0x040fe20000000000 */
[----:B-1----:R-:W1:Y:S01]  /*0790*/  MUFU.RCP R9, R9 ;  /* 0x0000000900097308 */ /* 0x002e620000001000 */
[----:B------:R-:W-:Y:S01]  /*07a0*/  IABS R17, R23 ;  /* 0x0000001700117213 */ /* 0x000fe20000000000 */
[C---:B------:R-:W-:Y:S01]  /*07b0*/  VIADD R35, R21.reuse, 0x14 ;  /* 0x0000001415237836 */ /* 0x040fe20000000000 */
[----:B------:R-:W-:Y:S01]  /*07c0*/  IABS R19, R31 ;  /* 0x0000001f00137213 */ /* 0x000fe20000000000 */
[C---:B------:R-:W-:Y:S01]  /*07d0*/  VIADD R37, R21.reuse, 0x10 ;  /* 0x0000001015257836 */ /* 0x040fe20000000000 */
[----:B------:R-:W-:Y:S01]  /*07e0*/  IABS R32, R33 ;  /* 0x0000002100207213 */ /* 0x000fe20000000000 */
[C---:B------:R-:W-:Y:S01]  /*07f0*/  VIADD R39, R21.reuse, 0xc ;  /* 0x0000000c15277836 */ /* 0x040fe20000000000 */
[----:B------:R-:W-:Y:S01]  /*0800*/  IABS R34, R35 ;  /* 0x0000002300227213 */ /* 0x000fe20000000000 */
[----:B---3--:R-:W3:Y:S01]  /*0810*/  MUFU.RCP R8, R8 ;  /* 0x0000000800087308 */ /* 0x008ee20000001000 */
[C---:B------:R-:W-:Y:S01]  /*0820*/  VIADD R41, R21.reuse, 0x8 ;  /* 0x0000000815297836 */ /* 0x040fe20000000000 */
[----:B------:R-:W-:Y:S01]  /*0830*/  IABS R36, R37 ;  /* 0x0000002500247213 */ /* 0x000fe20000000000 */
[----:B------:R-:W-:Y:S01]  /*0840*/  VIADD R43, R21, 0x4 ;  /* 0x00000004152b7836 */ /* 0x000fe20000000000 */
[----:B------:R-:W-:Y:S01]  /*0850*/  IABS R48, R39 ;  /* 0x0000002700307213 */ /* 0x000fe20000000000 */
[----:B------:R-:W4:Y:S01]  /*0860*/  LDCU UR10, c[0x0][0x3a4] ;  /* 0x00007480ff0a77ac */ /* 0x000f220008000800 */
[----:B------:R-:W-:-:S02]  /*0870*/  IABS R50, R41 ;  /* 0x0000002900327213 */ /* 0x000fc40000000000 */
[----:B------:R-:W-:Y:S01]  /*0880*/  IABS R52, R43 ;  /* 0x0000002b00347213 */ /* 0x000fe20000000000 */
[----:B-1----:R-:W-:Y:S01]  /*0890*/  VIADD R10, R9, 0xffffffe ;  /* 0x0ffffffe090a7836 */ /* 0x002fe20000000000 */
[----:B------:R-:W-:Y:S01]  /*08a0*/  SGXT.U32 R29, R29, 0x3 ;  /* 0x000000031d1d781a */ /* 0x000fe20000000000 */
[----:B------:R-:W1:Y:S02]  /*08b0*/  LDCU UR39, c[0x0][0x3ac] ;  /* 0x00007580ff2777ac */ /* 0x000e640008000800 */
[----:B------:R5:W0:Y:S01]  /*08c0*/  F2I.FTZ.U32.TRUNC.NTZ R7, R10 ;  /* 0x0000000a00077305 */ /* 0x000a22000021f000 */
[----:B------:R-:W2:Y:S01]  /*08d0*/  LDCU UR40, c[0x0][0x3a8] ;  /* 0x00007500ff2877ac */ /* 0x000ea20008000800 */
[----:B---3--:R-:W-:Y:S02]  /*08e0*/  VIADD R9, R8, 0xffffffe ;  /* 0x0ffffffe08097836 */ /* 0x008fe40000000000 */
[C---:B------:R-:W-:Y:S01]  /*08f0*/  VIADD R8, R21.reuse, 0x38 ;  /* 0x0000003815087836 */ /* 0x040fe20000000000 */
[----:B-----5:R-:W-:Y:S01]  /*0900*/  IABS R10, R4 ;  /* 0x00000004000a7213 */ /* 0x020fe20000000000 */
[----:B------:R-:W-:-:S03]  /*0910*/  VIADD R4, R21, 0x34 ;  /* 0x0000003415047836 */ /* 0x000fc60000000000 */
[----:B------:R-:W-:Y:S01]  /*0920*/  ISETP.GE.AND P1, PT, R8, RZ, PT ;  /* 0x000000ff0800720c */ /* 0x000fe20003f26270 */
[--C-:B0-----:R-:W-:Y:S01]  /*0930*/  IMAD.MOV R11, RZ, RZ, -R7.reuse ;  /* 0x000000ffff0b7224 */ /* 0x101fe200078e0a07 */
[----:B------:R-:W-:Y:S01]  /*0940*/  ISETP.GE.AND P2, PT, R4, RZ, PT ;  /* 0x000000ff0400720c */ /* 0x000fe20003f46270 */
[----:B-1----:R-:W-:Y:S02]  /*0950*/  IMAD R45, R26, UR39, RZ ;  /* 0x000000271a2d7c24 */ /* 0x002fe4000f8e02ff */
[----:B------:R-:W-:Y:S02]  /*0960*/  IMAD R11, R11, R16, RZ ;  /* 0x000000100b0b7224 */ /* 0x000fe400078e02ff */
[----:B--2---:R-:W-:Y:S02]  /*0970*/  IMAD R38, R38, UR40, RZ ;  /* 0x0000002826267c24 */ /* 0x004fe4000f8e02ff */
[----:B------:R-:W-:Y:S02]  /*0980*/  IMAD.HI.U32 R6, R7, R11, R6 ;  /* 0x0000000b07067227 */ /* 0x000fe400078e0006 */
[----:B------:R-:W0:Y:S02]  /*0990*/  F2I.FTZ.U32.TRUNC.NTZ R7, R9 ;  /* 0x0000000900077305 */ /* 0x000e24000021f000 */
[----:B------:R-:W-:Y:S01]  /*09a0*/  IMAD.MOV.U32 R11, RZ, RZ, R14 ;  /* 0x000000ffff0b7224 */ /* 0x000fe200078e000e */
[----:B------:R-:W-:Y:S01]  /*09b0*/  IABS R14, R8 ;  /* 0x00000008000e7213 */ /* 0x000fe20000000000 */
[----:B------:R-:W-:-:S02]  /*09c0*/  IMAD R40, R40, UR40, RZ ;  /* 0x0000002828287c24 */ /* 0x000fc4000f8e02ff */
[----:B------:R-:W-:-:S04]  /*09d0*/  IMAD.HI.U32 R6, R6, R11, RZ ;  /* 0x0000000b06067227 */ /* 0x000fc800078e00ff */
[----:B------:R-:W-:Y:S02]  /*09e0*/  IMAD.MOV R6, RZ, RZ, -R6 ;  /* 0x000000ffff067224 */ /* 0x000fe400078e0a06 */
[----:B------:R-:W-:Y:S02]  /*09f0*/  IMAD R42, R42, UR40, RZ ;  /* 0x000000282a2a7c24 */ /* 0x000fe4000f8e02ff */
[----:B------:R-:W-:Y:S02]  /*0a00*/  IMAD R11, R16, R6, R11 ;  /* 0x00000006100b7224 */ /* 0x000fe400078e020b */
[----:B0-----:R-:W-:Y:S02]  /*0a10*/  IMAD.MOV R6, RZ, RZ, -R7 ;  /* 0x000000ffff067224 */ /* 0x001fe400078e0a07 */
[----:B------:R-:W-:Y:S01]  /*0a20*/  IMAD R44, R44, UR40, RZ ;  /* 0x000000282c2c7c24 */ /* 0x000fe2000f8e02ff */
[----:B------:R-:W-:Y:S01]  /*0a30*/  ISETP.GT.U32.AND P0, PT, R16, R11, PT ;  /* 0x0000000b1000720c */ /* 0x000fe20003f04070 */
[----:B------:R-:W-:-:S02]  /*0a40*/  IMAD R15, R6, R5, RZ ;  /* 0x00000005060f7224 */ /* 0x000fc400078e02ff */
[----:B------:R-:W-:Y:S02]  /*0a50*/  IMAD.MOV.U32 R6, RZ, RZ, RZ ;  /* 0x000000ffff067224 */ /* 0x000fe400078e00ff */
[----:B------:R-:W-:Y:S02]  /*0a60*/  IMAD R46, R46, UR40, RZ ;  /* 0x000000282e2e7c24 */ /* 0x000fe4000f8e02ff */
[----:B------:R-:W-:-:S06]  /*0a70*/  IMAD.HI.U32 R6, R7, R15, R6 ;  /* 0x0000000f07067227 */ /* 0x000fcc00078e0006 */
[----:B------:R-:W-:Y:S02]  /*0a80*/  @!P0 IMAD.IADD R11, R11, 0x1, -R16 ;  /* 0x000000010b0b8824 */ /* 0x000fe400078e0a10 */
[----:B------:R-:W-:-:S03]  /*0a90*/  IMAD.HI.U32 R7, R6, R10, RZ ;  /* 0x0000000a06077227 */ /* 0x000fc600078e00ff */
[----:B------:R-:W-:Y:S01]  /*0aa0*/  ISETP.GT.U32.AND P0, PT, R16, R11, PT ;  /* 0x0000000b1000720c */ /* 0x000fe20003f04070 */
[----:B------:R-:W-:-:S04]  /*0ab0*/  IMAD.HI.U32 R9, R6, R14, RZ ;  /* 0x0000000e06097227 */ /* 0x000fc800078e00ff */
[----:B------:R-:W-:Y:S02]  /*0ac0*/  IMAD.MOV R7, RZ, RZ, -R7 ;  /* 0x000000ffff077224 */ /* 0x000fe400078e0a07 */
[----:B------:R-:W-:Y:S02]  /*0ad0*/  IMAD.MOV R9, RZ, RZ, -R9 ;  /* 0x000000ffff097224 */ /* 0x000fe400078e0a09 */
[C---:B------:R-:W-:Y:S02]  /*0ae0*/  IMAD R8, R5.reuse, R7, R10 ;  /* 0x0000000705087224 */ /* 0x040fe400078e020a */
[----:B------:R-:W-:Y:S01]  /*0af0*/  IMAD R10, R5, R9, R14 ;  /* 0x00000009050a7224 */ /* 0x000fe200078e020e */
[----:B------:R-:W-:Y:S01]  /*0b00*/  IABS R14, R4 ;  /* 0x00000004000e7213 */ /* 0x000fe20000000000 */
[----:B------:R-:W-:Y:S01]  /*0b10*/  @!P0 IMAD.IADD R11, R11, 0x1, -R16 ;  /* 0x000000010b0b8824 */ /* 0x000fe200078e0a10 */
[----:B------:R-:W-:Y:S01]  /*0b20*/  ISETP.GE.AND P0, PT, R2, RZ, PT ;  /* 0x000000ff0200720c */ /* 0x000fe20003f06270 */
[----:B------:R-:W-:-:S02]  /*0b30*/  VIADD R7, R21, 0x30 ;  /* 0x0000003015077836 */ /* 0x000fc40000000000 */
[----:B------:R-:W-:Y:S02]  /*0b40*/  IMAD.MOV.U32 R4, RZ, RZ, R11 ;  /* 0x000000ffff047224 */ /* 0x000fe400078e000b */
[----:B------:R-:W-:Y:S01]  /*0b50*/  VIADD R9, R21, 0x2c ;  /* 0x0000002c15097836 */ /* 0x000fe20000000000 */
[----:B------:R-:W-:Y:S01]  /*0b60*/  ISETP.GE.AND P3, PT, R7, RZ, PT ;  /* 0x000000ff0700720c */ /* 0x000fe20003f66270 */
[C---:B------:R-:W-:Y:S01]  /*0b70*/  IMAD.HI.U32 R11, R6.reuse, R19, RZ ;  /* 0x00000013060b7227 */ /* 0x040fe200078e00ff */
[----:B------:R-:W-:Y:S02]  /*0b80*/  IABS R16, R7 ;  /* 0x0000000700107213 */ /* 0x000fe40000000000 */
[----:B------:R-:W-:Y:S01]  /*0b90*/  ISETP.GE.AND P5, PT, R9, RZ, PT ;  /* 0x000000ff0900720c */ /* 0x000fe20003fa6270 */
[----:B------:R-:W-:Y:S01]  /*0ba0*/  IMAD.HI.U32 R7, R6, R14, RZ ;  /* 0x0000000e06077227 */ /* 0x000fe200078e00ff */
[----:B------:R-:W-:-:S03]  /*0bb0*/  IABS R18, R9 ;  /* 0x0000000900127213 */ /* 0x000fc60000000000 */
[----:B------:R-:W-:Y:S01]  /*0bc0*/  @!P0 IMAD.MOV R4, RZ, RZ, -R4 ;  /* 0x000000ffff048224 */ /* 0x000fe200078e0a04 */
[C---:B------:R-:W-:Y:S01]  /*0bd0*/  ISETP.GT.U32.AND P0, PT, R5.reuse, R8, PT ;  /* 0x000000080500720c */ /* 0x040fe20003f04070 */
[----:B------:R-:W-:Y:S01]  /*0be0*/  IMAD.MOV R9, RZ, RZ, -R7 ;  /* 0x000000ffff097224 */ /* 0x000fe200078e0a07 */
[----:B------:R-:W-:Y:S01]  /*0bf0*/  @!P6 LOP3.LUT R4, RZ, R12, RZ, 0x33, !PT ;  /* 0x0000000cff04e212 */ /* 0x000fe200078e33ff */
[----:B------:R-:W-:Y:S01]  /*0c00*/  IMAD.HI.U32 R7, R6, R16, RZ ;  /* 0x0000001006077227 */ /* 0x000fe200078e00ff */
[----:B------:R-:W-:-:S03]  /*0c10*/  ISETP.GT.U32.AND P6, PT, R5, R10, PT ;  /* 0x0000000a0500720c */ /* 0x000fc60003fc4070 */
[----:B------:R-:W-:Y:S02]  /*0c20*/  IMAD R14, R5, R9, R14 ;  /* 0x00000009050e7224 */ /* 0x000fe400078e020e */
[----:B------:R-:W-:-:S04]  /*0c30*/  IMAD.HI.U32 R9, R6, R18, RZ ;  /* 0x0000001206097227 */ /* 0x000fc800078e00ff */
[----:B------:R-:W-:Y:S02]  /*0c40*/  @!P0 IMAD.IADD R8, R8, 0x1, -R5 ;  /* 0x0000000108088824 */ /* 0x000fe400078e0a05 */
[----:B------:R-:W-:Y:S02]  /*0c50*/  IMAD.MOV R15, RZ, RZ, -R7 ;  /* 0x000000ffff0f7224 */ /* 0x000fe400078e0a07 */
[----:B------:R-:W-:Y:S01]  /*0c60*/  @!P6 IMAD.IADD R10, R10, 0x1, -R5 ;  /* 0x000000010a0ae824 */ /* 0x000fe200078e0a05 */
[C---:B------:R-:W-:Y:S01]  /*0c70*/  ISETP.GT.U32.AND P0, PT, R5.reuse, R8, PT ;  /* 0x000000080500720c */ /* 0x040fe20003f04070 */
[----:B------:R-:W-:Y:S02]  /*0c80*/  IMAD.MOV R9, RZ, RZ, -R9 ;  /* 0x000000ffff097224 */ /* 0x000fe400078e0a09 */
[C---:B------:R-:W-:Y:S01]  /*0c90*/  IMAD R16, R5.reuse, R15, R16 ;  /* 0x0000000f05107224 */ /* 0x040fe200078e0210 */
[C---:B------:R-:W-:Y:S01]  /*0ca0*/  ISETP.GT.U32.AND P6, PT, R5.reuse, R10, PT ;  /* 0x0000000a0500720c */ /* 0x040fe20003fc4070 */
[----:B------:R-:W-:-:S02]  /*0cb0*/  IMAD R18, R5, R9, R18 ;  /* 0x0000000905127224 */ /* 0x000fc400078e0212 */
[----:B------:R-:W-:-:S04]  /*0cc0*/  IMAD.HI.U32 R7, R6, R17, RZ ;  /* 0x0000001106077227 */ /* 0x000fc800078e00ff */
[----:B------:R-:W-:Y:S02]  /*0cd0*/  IMAD.MOV R20, RZ, RZ, -R7 ;  /* 0x000000ffff147224 */ /* 0x000fe400078e0a07 */
[----:B------:R-:W-:Y:S01]  /*0ce0*/  @!P0 IMAD.IADD R8, R8, 0x1, -R5 ;  /* 0x0000000108088824 */ /* 0x000fe200078e0a05 */
[C---:B------:R-:W-:Y:S01]  /*0cf0*/  ISETP.GT.U32.AND P0, PT, R5.reuse, R14, PT ;  /* 0x0000000e0500720c */ /* 0x040fe20003f04070 */
[----:B------:R-:W-:Y:S02]  /*0d00*/  IMAD.MOV R22, RZ, RZ, -R11 ;  /* 0x000000ffff167224 */ /* 0x000fe400078e0a0b */
[----:B------:R-:W-:Y:S01]  /*0d10*/  @!P4 IMAD.MOV R8, RZ, RZ, -R8 ;  /* 0x000000ffff08c224 */ /* 0x000fe200078e0a08 */
[C---:B------:R-:W-:Y:S01]  /*0d20*/  ISETP.GT.U32.AND P4, PT, R5.reuse, R16, PT ;  /* 0x000000100500720c */ /* 0x040fe20003f84070 */
[----:B------:R-:W-:Y:S01]  /*0d30*/  @!P6 IMAD.IADD R10, R10, 0x1, -R5 ;  /* 0x000000010a0ae824 */ /* 0x000fe200078e0a05 */
[C---:B------:R-:W-:Y:S01]  /*0d40*/  ISETP.GT.U32.AND P6, PT, R5.reuse, R18, PT ;  /* 0x000000120500720c */ /* 0x040fe20003fc4070 */
[----:B------:R-:W-:-:S02]  /*0d50*/  IMAD R12, R5, R20, R17 ;  /* 0x00000014050c7224 */ /* 0x000fc400078e0211 */
[----:B------:R-:W-:Y:S02]  /*0d60*/  VIADD R17, R21, 0x20 ;  /* 0x0000002015117836 */ /* 0x000fe40000000000 */
[----:B------:R-:W-:Y:S02]  /*0d70*/  IMAD R20, R5, R22, R19 ;  /* 0x0000001605147224 */ /* 0x000fe400078e0213 */
[----:B------:R-:W-:Y:S01]  /*0d80*/  VIADD R19, R21, 0x1c ;  /* 0x0000001c15137836 */ /* 0x000fe20000000000 */
[----:B------:R-:W-:Y:S01]  /*0d90*/  IABS R22, R17 ;  /* 0x0000001100167213 */ /* 0x000fe20000000000 */
[--C-:B------:R-:W-:Y:S02]  /*0da0*/  @!P0 IMAD.IADD R14, R14, 0x1, -R5.reuse ;  /* 0x000000010e0e8824 */ /* 0x100fe400078e0a05 */
[--C-:B------:R-:W-:Y:S01]  /*0db0*/  @!P4 IMAD.IADD R16, R16, 0x1, -R5.reuse ;  /* 0x000000011010c824 */ /* 0x100fe200078e0a05 */
[----:B------:R-:W-:Y:S01]  /*0dc0*/  IABS R30, R19 ;  /* 0x00000013001e7213 */ /* 0x000fe20000000000 */
[----:B------:R-:W-:Y:S01]  /*0dd0*/  @!P6 IMAD.IADD R18, R18, 0x1, -R5 ;  /* 0x000000011212e824 */ /* 0x000fe200078e0a05 */
[C---:B------:R-:W-:Y:S01]  /*0de0*/  ISETP.GT.U32.AND P0, PT, R5.reuse, R14, PT ;  /* 0x0000000e0500720c */ /* 0x040fe20003f04070 */
[----:B------:R-:W-:Y:S01]  /*0df0*/  IMAD.HI.U32 R7, R6, R22, RZ ;  /* 0x0000001606077227 */ /* 0x000fe200078e00ff */
[----:B------:R-:W-:-:S02]  /*0e00*/  ISETP.GT.U32.AND P4, PT, R5, R16, PT ;  /* 0x000000100500720c */ /* 0x000fc40003f84070 */
[----:B------:R-:W-:Y:S01]  /*0e10*/  ISETP.GT.U32.AND P6, PT, R5, R18, PT ;  /* 0x000000120500720c */ /* 0x000fe20003fc4070 */
[----:B------:R-:W-:-:S04]  /*0e20*/  IMAD.HI.U32 R9, R6, R30, RZ ;  /* 0x0000001e06097227 */ /* 0x000fc800078e00ff */
[----:B------:R-:W-:Y:S02]  /*0e30*/  IMAD.MOV R7, RZ, RZ, -R7 ;  /* 0x000000ffff077224 */ /* 0x000fe400078e0a07 */
[----:B------:R-:W-:Y:S02]  /*0e40*/  IMAD.MOV R9, RZ, RZ, -R9 ;  /* 0x000000ffff097224 */ /* 0x000fe400078e0a09 */
[C---:B------:R-:W-:Y:S02]  /*0e50*/  IMAD R22, R5.reuse, R7, R22 ;  /* 0x0000000705167224 */ /* 0x040fe400078e0216 */
[--C-:B------:R-:W-:Y:S01]  /*0e60*/  @!P4 IMAD.IADD R16, R16, 0x1, -R5.reuse ;  /* 0x000000011010c824 */ /* 0x100fe200078e0a05 */
[C---:B------:R-:W-:Y:S01]  /*0e70*/  ISETP.GT.U32.AND P4, PT, R5.reuse, R12, PT ;  /* 0x0000000c0500720c */ /* 0x040fe20003f84070 */
[----:B------:R-:W-:Y:S01]  /*0e80*/  @!P6 IMAD.IADD R18, R18, 0x1, -R5 ;  /* 0x000000011212e824 */ /* 0x000fe200078e0a05 */
[C---:B------:R-:W-:Y:S01]  /*0e90*/  ISETP.GT.U32.AND P6, PT, R5.reuse, R20, PT ;  /* 0x000000140500720c */ /* 0x040fe20003fc4070 */
[----:B------:R-:W-:-:S02]  /*0ea0*/  IMAD R30, R5, R9, R30 ;  /* 0x00000009051e7224 */ /* 0x000fc400078e021e */
[----:B------:R-:W-:-:S04]  /*0eb0*/  IMAD.HI.U32 R11, R6, R32, RZ ;  /* 0x00000020060b7227 */ /* 0x000fc800078e00ff */
[----:B------:R-:W-:-:S04]  /*0ec0*/  IMAD.HI.U32 R15, R6, R34, RZ ;  /* 0x00000022060f7227 */ /* 0x000fc800078e00ff */
[--C-:B------:R-:W-:Y:S01]  /*0ed0*/  @!P4 IMAD.IADD R12, R12, 0x1, -R5.reuse ;  /* 0x000000010c0cc824 */ /* 0x100fe200078e0a05 */
[C---:B------:R-:W-:Y:S01]  /*0ee0*/  ISETP.GT.U32.AND P4, PT, R5.reuse, R22, PT ;  /* 0x000000160500720c */ /* 0x040fe20003f84070 */
[----:B------:R-:W-:Y:S01]  /*0ef0*/  @!P6 IMAD.IADD R20, R20, 0x1, -R5 ;  /* 0x000000011414e824 */ /* 0x000fe200078e0a05 */
[C---:B------:R-:W-:Y:S01]  /*0f00*/  ISETP.GT.U32.AND P6, PT, R5.reuse, R30, PT ;  /* 0x0000001e0500720c */ /* 0x040fe20003fc4070 */
[----:B------:R-:W-:Y:S02]  /*0f10*/  IMAD.MOV R11, RZ, RZ, -R11 ;  /* 0x000000ffff0b7224 */ /* 0x000fe400078e0a0b */
[----:B------:R-:W-:Y:S02]  /*0f20*/  IMAD.MOV R15, RZ, RZ, -R15 ;  /* 0x000000ffff0f7224 */ /* 0x000fe400078e0a0f */
[C---:B------:R-:W-:Y:S02]  /*0f30*/  IMAD R32, R5.reuse, R11, R32 ;  /* 0x0000000b05207224 */ /* 0x040fe400078e0220 */
[----:B------:R-:W-:-:S02]  /*0f40*/  IMAD R34, R5, R15, R34 ;  /* 0x0000000f05227224 */ /* 0x000fc400078e0222 */
[--C-:B------:R-:W-:Y:S01]  /*0f50*/  @!P0 IMAD.IADD R14, R14, 0x1, -R5.reuse ;  /* 0x000000010e0e8824 */ /* 0x100fe200078e0a05 */
[----:B------:R-:W-:Y:S01]  /*0f60*/  ISETP.GE.AND P0, PT, R21, RZ, PT ;  /* 0x000000ff1500720c */ /* 0x000fe20003f06270 */
[--C-:B------:R-:W-:Y:S01]  /*0f70*/  @!P4 IMAD.IADD R22, R22, 0x1, -R5.reuse ;  /* 0x000000011616c824 */ /* 0x100fe200078e0a05 */
[C---:B------:R-:W-:Y:S01]  /*0f80*/  ISETP.GT.U32.AND P4, PT, R5.reuse, R32, PT ;  /* 0x000000200500720c */ /* 0x040fe20003f84070 */
[----:B------:R-:W-:Y:S01]  /*0f90*/  @!P6 IMAD.IADD R30, R30, 0x1, -R5 ;  /* 0x000000011e1ee824 */ /* 0x000fe200078e0a05 */
[----:B------:R-:W-:Y:S01]  /*0fa0*/  ISETP.GT.U32.AND P6, PT, R5, R34, PT ;  /* 0x000000220500720c */ /* 0x000fe20003fc4070 */
[----:B------:R-:W-:-:S04]  /*0fb0*/  IMAD.HI.U32 R7, R6, R36, RZ ;  /* 0x0000002406077227 */ /* 0x000fc800078e00ff */
[----:B------:R-:W-:Y:S01]  /*0fc0*/  @!P1 IMAD.MOV R10, RZ, RZ, -R10 ;  /* 0x000000ffff0a9224 */ /* 0x000fe200078e0a0a */
[C---:B------:R-:W-:Y:S01]  /*0fd0*/  ISETP.GT.U32.AND P1, PT, R5.reuse, R12, PT ;  /* 0x0000000c0500720c */ /* 0x040fe20003f24070 */
[----:B------:R-:W-:Y:S01]  /*0fe0*/  @!P2 IMAD.MOV R14, RZ, RZ, -R14 ;  /* 0x000000ffff0ea224 */ /* 0x000fe200078e0a0e */
[C---:B------:R-:W-:Y:S01]  /*0ff0*/  ISETP.GT.U32.AND P2, PT, R5.reuse, R20, PT ;  /* 0x000000140500720c */ /* 0x040fe20003f44070 */
[----:B------:R-:W-:Y:S01]  /*1000*/  @!P3 IMAD.MOV R16, RZ, RZ, -R16 ;  /* 0x000000ffff10b224 */ /* 0x000fe200078e0a10 */
[----:B------:R-:W-:Y:S01]  /*1010*/  ISETP.GT.U32.AND P3, PT, R5, R22, PT ;  /* 0x000000160500720c */ /* 0x000fe20003f64070 */
[----:B------:R-:W-:Y:S02]  /*1020*/  IMAD.MOV R11, RZ, RZ, -R7 ;  /* 0x000000ffff0b7224 */ /* 0x000fe400078e0a07 */
[----:B------:R-:W-:-:S04]  /*1030*/  IMAD.HI.U32 R9, R6, R48, RZ ;  /* 0x0000003006097227 */ /* 0x000fc800078e00ff */
[----:B------:R-:W-:-:S04]  /*1040*/  IMAD.HI.U32 R7, R6, R50, RZ ;  /* 0x0000003206077227 */ /* 0x000fc800078e00ff */
[----:B------:R-:W-:Y:S02]  /*1050*/  IMAD.MOV R15, RZ, RZ, -R9 ;  /* 0x000000ffff0f7224 */ /* 0x000fe400078e0a09 */
[----:B------:R-:W-:Y:S02]  /*1060*/  IMAD.MOV R7, RZ, RZ, -R7 ;  /* 0x000000ffff077224 */ /* 0x000fe400078e0a07 */
[----:B------:R-:W-:Y:S01]  /*1070*/  @!P4 IMAD.IADD R32, R32, 0x1, -R5 ;  /* 0x000000012020c824 */ /* 0x000fe200078e0a05 */
[C---:B------:R-:W-:Y:S01]  /*1080*/  ISETP.GT.U32.AND P4, PT, R5.reuse, R30, PT ;  /* 0x0000001e0500720c */ /* 0x040fe20003f84070 */
[C---:B------:R-:W-:Y:S02]  /*1090*/  IMAD R36, R5.reuse, R11, R36 ;  /* 0x0000000b05247224 */ /* 0x040fe400078e0224 */
[C---:B------:R-:W-:Y:S02]  /*10a0*/  IMAD R48, R5.reuse, R15, R48 ;  /* 0x0000000f05307224 */ /* 0x040fe400078e0230 */
[----:B------:R-:W-:-:S02]  /*10b0*/  IMAD R50, R5, R7, R50 ;  /* 0x0000000705327224 */ /* 0x000fc400078e0232 */
[----:B------:R-:W-:Y:S01]  /*10c0*/  @!P6 IMAD.IADD R34, R34, 0x1, -R5 ;  /* 0x000000012222e824 */ /* 0x000fe200078e0a05 */
[----:B------:R-:W-:Y:S01]  /*10d0*/  ISETP.GT.U32.AND P6, PT, R5, R32, PT ;  /* 0x000000200500720c */ /* 0x000fe20003fc4070 */
[----:B------:R-:W-:-:S04]  /*10e0*/  IMAD.HI.U32 R9, R6, R52, RZ ;  /* 0x0000003406097227 */ /* 0x000fc800078e00ff */
[----:B------:R-:W-:-:S04]  /*10f0*/  IMAD.HI.U32 R6, R6, R54, RZ ;  /* 0x0000003606067227 */ /* 0x000fc800078e00ff */
[----:B------:R-:W-:Y:S01]  /*1100*/  @!P5 IMAD.MOV R18, RZ, RZ, -R18 ;  /* 0x000000ffff12d224 */ /* 0x000fe200078e0a12 */
[C---:B------:R-:W-:Y:S01]  /*1110*/  ISETP.GT.U32.AND P5, PT, R5.reuse, R34, PT ;  /* 0x000000220500720c */ /* 0x040fe20003fa4070 */
[--C-:B------:R-:W-:Y:S01]  /*1120*/  @!P1 IMAD.IADD R12, R12, 0x1, -R5.reuse ;  /* 0x000000010c0c9824 */ /* 0x100fe200078e0a05 */
[C---:B------:R-:W-:Y:S01]  /*1130*/  ISETP.GT.U32.AND P1, PT, R5.reuse, R36, PT ;  /* 0x000000240500720c */ /* 0x040fe20003f24070 */
[--C-:B------:R-:W-:Y:S01]  /*1140*/  @!P2 IMAD.IADD R20, R20, 0x1, -R5.reuse ;  /* 0x000000011414a824 */ /* 0x100fe200078e0a05 */
[C---:B------:R-:W-:Y:S01]  /*1150*/  ISETP.GT.U32.AND P2, PT, R5.reuse, R48, PT ;  /* 0x000000300500720c */ /* 0x040fe20003f44070 */
[----:B------:R-:W-:Y:S01]  /*1160*/  @!P3 IMAD.IADD R22, R22, 0x1, -R5 ;  /* 0x000000011616b824 */ /* 0x000fe200078e0a05 */
[----:B------:R-:W-:Y:S01]  /*1170*/  ISETP.GT.U32.AND P3, PT, R5, R50, PT ;  /* 0x000000320500720c */ /* 0x000fe20003f64070 */
[----:B------:R-:W-:Y:S02]  /*1180*/  IMAD.MOV R9, RZ, RZ, -R9 ;  /* 0x000000ffff097224 */ /* 0x000fe400078e0a09 */
[----:B------:R-:W-:-:S02]  /*1190*/  IMAD.MOV R6, RZ, RZ, -R6 ;  /* 0x000000ffff067224 */ /* 0x000fc400078e0a06 */
[C---:B------:R-:W-:Y:S02]  /*11a0*/  IMAD R52, R5.reuse, R9, R52 ;  /* 0x0000000905347224 */ /* 0x040fe400078e0234 */
[C---:B------:R-:W-:Y:S01]  /*11b0*/  IMAD R54, R5.reuse, R6, R54 ;  /* 0x0000000605367224 */ /* 0x040fe200078e0236 */
[----:B------:R-:W-:Y:S01]  /*11c0*/  LOP3.LUT R6, R0, 0x3, RZ, 0xc0, !PT ;  /* 0x0000000300067812 */ /* 0x000fe200078ec0ff */
[--C-:B------:R-:W-:Y:S01]  /*11d0*/  @!P4 IMAD.IADD R30, R30, 0x1, -R5.reuse ;  /* 0x000000011e1ec824 */ /* 0x100fe200078e0a05 */
[C---:B------:R-:W-:Y:S01]  /*11e0*/  ISETP.GT.U32.AND P4, PT, R5.reuse, R52, PT ;  /* 0x000000340500720c */ /* 0x040fe20003f84070 */
[--C-:B------:R-:W-:Y:S01]  /*11f0*/  @!P6 IMAD.IADD R32, R32, 0x1, -R5.reuse ;  /* 0x000000012020e824 */ /* 0x100fe200078e0a05 */
[----:B------:R-:W-:Y:S01]  /*1200*/  ISETP.GT.U32.AND P6, PT, R5, R54, PT ;  /* 0x000000360500720c */ /* 0x000fe20003fc4070 */
[--C-:B------:R-:W-:Y:S01]  /*1210*/  @!P5 IMAD.IADD R34, R34, 0x1, -R5.reuse ;  /* 0x000000012222d824 */ /* 0x100fe200078e0a05 */
[----:B------:R-:W-:Y:S01]  /*1220*/  ISETP.GE.AND P5, PT, R23, RZ, PT ;  /* 0x000000ff1700720c */ /* 0x000fe20003fa6270 */
[--C-:B------:R-:W-:Y:S01]  /*1230*/  @!P1 IMAD.IADD R36, R36, 0x1, -R5.reuse ;  /* 0x0000000124249824 */ /* 0x100fe200078e0a05 */
[----:B------:R-:W-:Y:S01]  /*1240*/  ISETP.GE.AND P1, PT, R31, RZ, PT ;  /* 0x000000ff1f00720c */ /* 0x000fe20003f26270 */
[--C-:B------:R-:W-:Y:S01]  /*1250*/  @!P2 IMAD.IADD R48, R48, 0x1, -R5.reuse ;  /* 0x000000013030a824 */ /* 0x100fe200078e0a05 */
[----:B------:R-:W-:Y:S01]  /*1260*/  ISETP.GE.AND P2, PT, R17, RZ, PT ;  /* 0x000000ff1100720c */ /* 0x000fe20003f46270 */
[----:B------:R-:W-:Y:S01]  /*1270*/  @!P3 IMAD.IADD R50, R50, 0x1, -R5 ;  /* 0x000000013232b824 */ /* 0x000fe200078e0a05 */
[----:B------:R-:W-:Y:S01]  /*1280*/  ISETP.GE.AND P3, PT, R19, RZ, PT ;  /* 0x000000ff1300720c */ /* 0x000fe20003f66270 */
[----:B------:R-:W-:Y:S01]  /*1290*/  IMAD R7, R6, 0x88, RZ ;  /* 0x0000008806077824 */ /* 0x000fe200078e02ff */
[----:B------:R-:W-:Y:S01]  /*12a0*/  SHF.R.U32.HI R6, RZ, 0x3, R71 ;  /* 0x00000003ff067819 */ /* 0x000fe20000011647 */
[--C-:B------:R-:W-:Y:S01]  /*12b0*/  @!P4 IMAD.IADD R52, R52, 0x1, -R5.reuse ;  /* 0x000000013434c824 */ /* 0x100fe200078e0a05 */
[----:B------:R-:W-:Y:S01]  /*12c0*/  ISETP.GE.AND P4, PT, R33, RZ, PT ;  /* 0x000000ff2100720c */ /* 0x000fe20003f86270 */
[----:B------:R-:W-:Y:S01]  /*12d0*/  @!P6 IMAD.IADD R54, R54, 0x1, -R5 ;  /* 0x000000013636e824 */ /* 0x000fe200078e0a05 */
[----:B------:R-:W-:Y:S01]  /*12e0*/  LOP3.LUT R29, R7, R29, R6, 0x1e, !PT ;  /* 0x0000001d071d7212 */ /* 0x000fe200078e1e06 */
[----:B------:R-:W-:-:S02]  /*12f0*/  IMAD.MOV.U32 R6, RZ, RZ, R30 ;  /* 0x000000ffff067224 */ /* 0x000fc400078e001e */
[----:B------:R-:W-:Y:S01]  /*1300*/  @!P5 IMAD.MOV R12, RZ, RZ, -R12 ;  /* 0x000000ffff0cd224 */ /* 0x000fe200078e0a0c */
[C---:B------:R-:W-:Y:S01]  /*1310*/  ISETP.GT.U32.AND P5, PT, R5.reuse, R36, PT ;  /* 0x000000240500720c */ /* 0x040fe20003fa4070 */
[----:B------:R-:W-:Y:S01]  /*1320*/  @!P1 IMAD.MOV R20, RZ, RZ, -R20 ;  /* 0x000000ffff149224 */ /* 0x000fe200078e0a14 */
[C---:B------:R-:W-:Y:S01]  /*1330*/  ISETP.GT.U32.AND P1, PT, R5.reuse, R48, PT ;  /* 0x000000300500720c */ /* 0x040fe20003f24070 */
[----:B------:R-:W-:Y:S01]  /*1340*/  @!P2 IMAD.MOV R22, RZ, RZ, -R22 ;  /* 0x000000ffff16a224 */ /* 0x000fe200078e0a16 */
[C---:B------:R-:W-:Y:S01]  /*1350*/  ISETP.GT.U32.AND P2, PT, R5.reuse, R50, PT ;  /* 0x000000320500720c */ /* 0x040fe20003f44070 */
[----:B------:R-:W-:Y:S01]  /*1360*/  @!P3 IMAD.MOV R6, RZ, RZ, -R6 ;  /* 0x000000ffff06b224 */ /* 0x000fe200078e0a06 */
[C---:B------:R-:W-:Y:S01]  /*1370*/  ISETP.GT.U32.AND P3, PT, R5.reuse, R52, PT ;  /* 0x000000340500720c */ /* 0x040fe20003f64070 */
[C---:B------:R-:W-:Y:S01]  /*1380*/  IMAD.SHL.U32 R9, R0.reuse, 0x8, RZ ;  /* 0x0000000800097824 */ /* 0x040fe200078e00ff */
[----:B------:R-:W-:Y:S01]  /*1390*/  ISETP.GT.U32.AND P6, PT, R5, R54, PT ;  /* 0x000000360500720c */ /* 0x000fe20003fc4070 */
[----:B------:R-:W-:-:S02]  /*13a0*/  IMAD.SHL.U32 R7, R0, 0x10, RZ ;  /* 0x0000001000077824 */ /* 0x000fc400078e00ff */
[----:B------:R-:W-:Y:S01]  /*13b0*/  @!P4 IMAD.MOV R32, RZ, RZ, -R32 ;  /* 0x000000ffff20c224 */ /* 0x000fe200078e0a20 */
[----:B------:R-:W-:Y:S01]  /*13c0*/  LOP3.LUT R9, R9, 0x30, R28, 0x48, !PT ;  /* 0x0000003009097812 */ /* 0x000fe200078e481c */
[--C-:B------:R-:W-:Y:S01]  /*13d0*/  @!P5 IMAD.IADD R36, R36, 0x1, -R5.reuse ;  /* 0x000000012424d824 */ /* 0x100fe200078e0a05 */
[----:B------:R-:W-:Y:S01]  /*13e0*/  LOP3.LUT R30, R7, 0x600, RZ, 0xc0, !PT ;  /* 0x00000600071e7812 */ /* 0x000fe200078ec0ff */
[--C-:B------:R-:W-:Y:S01]  /*13f0*/  @!P1 IMAD.IADD R48, R48, 0x1, -R5.reuse ;  /* 0x0000000130309824 */ /* 0x100fe200078e0a05 */
[----:B------:R-:W-:Y:S01]  /*1400*/  ISETP.GE.AND P4, PT, R35, RZ, PT ;  /* 0x000000ff2300720c */ /* 0x000fe20003f86270 */
[--C-:B------:R-:W-:Y:S01]  /*1410*/  @!P2 IMAD.IADD R50, R50, 0x1, -R5.reuse ;  /* 0x000000013232a824 */ /* 0x100fe200078e0a05 */
[----:B------:R-:W-:Y:S01]  /*1420*/  ISETP.GE.AND P5, PT, R37, RZ, PT ;  /* 0x000000ff2500720c */ /* 0x000fe20003fa6270 */
[--C-:B------:R-:W-:Y:S01]  /*1430*/  @!P3 IMAD.IADD R52, R52, 0x1, -R5.reuse ;  /* 0x000000013434b824 */ /* 0x100fe200078e0a05 */
[----:B------:R-:W-:Y:S01]  /*1440*/  ISETP.GE.AND P1, PT, R39, RZ, PT ;  /* 0x000000ff2700720c */ /* 0x000fe20003f26270 */
[----:B------:R-:W-:Y:S01]  /*1450*/  @!P6 IMAD.IADD R54, R54, 0x1, -R5 ;  /* 0x000000013636e824 */ /* 0x000fe200078e0a05 */
[----:B------:R-:W-:Y:S01]  /*1460*/  ISETP.NE.AND P6, PT, R13, RZ, PT ;  /* 0x000000ff0d00720c */ /* 0x000fe20003fc5270 */
[----:B------:R-:W-:Y:S01]  /*1470*/  IMAD.SHL.U32 R28, R0, 0x40, RZ ;  /* 0x00000040001c7824 */ /* 0x000fe200078e00ff */
[----:B------:R-:W-:Y:S01]  /*1480*/  LOP3.LUT R5, RZ, R13, RZ, 0x33, !PT ;  /* 0x0000000dff057212 */ /* 0x000fe200078e33ff */
[----:B------:R-:W-:Y:S01]  /*1490*/  @!P0 IMAD.MOV R54, RZ, RZ, -R54 ;  /* 0x000000ffff368224 */ /* 0x000fe200078e0a36 */
[----:B------:R-:W-:Y:S01]  /*14a0*/  ISETP.GE.AND P2, PT, R41, RZ, PT ;  /* 0x000000ff2900720c */ /* 0x000fe20003f46270 */
[----:B----4-:R-:W-:Y:S01]  /*14b0*/  IMAD R4, R4, UR10, RZ ;  /* 0x0000000a04047c24 */ /* 0x010fe2000f8e02ff */
[----:B------:R-:W-:Y:S01]  /*14c0*/  SEL R8, R5, R8, !P6 ;  /* 0x0000000805087207 */ /* 0x000fe20007000000 */
[----:B------:R-:W-:Y:S01]  /*14d0*/  @!P4 IMAD.MOV R34, RZ, RZ, -R34 ;  /* 0x000000ffff22c224 */ /* 0x000fe200078e0a22 */
[----:B------:R-:W-:Y:S01]  /*14e0*/  LOP3.LUT R7, R28, 0x1c0, RZ, 0xc0, !PT ;  /* 0x000001c01c077812 */ /* 0x000fe200078ec0ff */
[----:B------:R-:W-:Y:S01]  /*14f0*/  @!P5 IMAD.MOV R36, RZ, RZ, -R36 ;  /* 0x000000ffff24d224 */ /* 0x000fe200078e0a24 */
[----:B------:R-:W-:Y:S01]  /*1500*/  ISETP.GE.AND P3, PT, R43, RZ, PT ;  /* 0x000000ff2b00720c */ /* 0x000fe20003f66270 */
[----:B------:R-:W-:Y:S01]  /*1510*/  IMAD R8, R8, UR6, RZ ;  /* 0x0000000608087c24 */ /* 0x000fe2000f8e02ff */
[----:B------:R-:W-:Y:S01]  /*1520*/  IADD3 R30, PT, PT, R30, UR5, R7 ;  /* 0x000000051e1e7c10 */ /* 0x000fe2000fffe007 */
[----:B------:R-:W-:Y:S01]  /*1530*/  @!P1 IMAD.MOV R48, RZ, RZ, -R48 ;  /* 0x000000ffff309224 */ /* 0x000fe200078e0a30 */
[C---:B------:R-:W-:Y:S01]  /*1540*/  SEL R16, R5.reuse, R16, !P6 ;  /* 0x0000001005107207 */ /* 0x040fe20007000000 */
[----:B------:R-:W-:Y:S01]  /*1550*/  USHF.L.U32 UR10, UR40, 0x6, URZ ;  /* 0x00000006280a7899 */ /* 0x000fe200080006ff */
[----:B------:R-:W-:Y:S01]  /*1560*/  IADD3 R7, P0, PT, R8, UR14, RZ ;  /* 0x0000000e08077c10 */ /* 0x000fe2000ff1e0ff */
[----:B------:R-:W-:Y:S01]  /*1570*/  @!P2 IMAD.MOV R50, RZ, RZ, -R50 ;  /* 0x000000ffff32a224 */ /* 0x000fe200078e0a32 */
[----:B------:R-:W-:Y:S01]  /*1580*/  SEL R10, R5, R10, !P6 ;  /* 0x0000000a050a7207 */ /* 0x000fe20007000000 */
[----:B------:R-:W-:Y:S01]  /*1590*/  IMAD.IADD R30, R9, 0x1, R30 ;  /* 0x00000001091e7824 */ /* 0x000fe200078e021e */
[----:B------:R-:W-:Y:S01]  /*15a0*/  R2UR UR37, R7 ;  /* 0x00000000072572ca */ /* 0x000fe200000e0000 */
[----:B------:R-:W-:Y:S01]  /*15b0*/  IMAD R7, R16, UR6, RZ ;  /* 0x0000000610077c24 */ /* 0x000fe2000f8e02ff */
[C---:B------:R-:W-:Y:S01]  /*15c0*/  SEL R14, R5.reuse, R14, !P6 ;  /* 0x0000000e050e7207 */ /* 0x040fe20007000000 */
[----:B------:R-:W-:Y:S01]  /*15d0*/  @!P3 IMAD.MOV R52, RZ, RZ, -R52 ;  /* 0x000000ffff34b224 */ /* 0x000fe200078e0a34 */
[C---:B------:R-:W-:Y:S01]  /*15e0*/  SEL R18, R5.reuse, R18, !P6 ;  /* 0x0000001205127207 */ /* 0x040fe20007000000 */
[----:B------:R-:W-:Y:S01]  /*15f0*/  IMAD R10, R10, UR6, RZ ;  /* 0x000000060a0a7c24 */ /* 0x000fe2000f8e02ff */
[C---:B------:R-:W-:Y:S01]  /*1600*/  SEL R12, R5.reuse, R12, !P6 ;  /* 0x0000000c050c7207 */ /* 0x040fe20007000000 */
[----:B------:R-:W-:Y:S01]  /*1610*/  IMAD R14, R14, UR6, RZ ;  /* 0x000000060e0e7c24 */ /* 0x000fe2000f8e02ff */
[----:B------:R-:W-:Y:S01]  /*1620*/  SEL R32, R5, R32, !P6 ;  /* 0x0000002005207207 */ /* 0x000fe20007000000 */
[----:B------:R-:W-:Y:S01]  /*1630*/  IMAD R9, R18, UR6, RZ ;  /* 0x0000000612097c24 */ /* 0x000fe2000f8e02ff */
[----:B------:R-:W-:Y:S01]  /*1640*/  IADD3 R15, P2, PT, R7, UR14, RZ ;  /* 0x0000000e070f7c10 */ /* 0x000fe2000ff5e0ff */
[----:B------:R-:W-:Y:S01]  /*1650*/  IMAD R12, R12, UR6, RZ ;  /* 0x000000060c0c7c24 */ /* 0x000fe2000f8e02ff */
[C---:B------:R-:W-:Y:S01]  /*1660*/  SEL R20, R5.reuse, R20, !P6 ;  /* 0x0000001405147207 */ /* 0x040fe20007000000 */
[----:B------:R-:W-:Y:S01]  /*1670*/  IMAD R32, R32, UR6, RZ ;  /* 0x0000000620207c24 */ /* 0x000fe2000f8e02ff */
[----:B------:R-:W-:-:S02]  /*1680*/  SEL R22, R5, R22, !P6 ;  /* 0x0000001605167207 */ /* 0x000fc40007000000 */
[C---:B------:R-:W-:Y:S01]  /*1690*/  SEL R6, R5.reuse, R6, !P6 ;  /* 0x0000000605067207 */ /* 0x040fe20007000000 */
[----:B------:R-:W-:Y:S01]  /*16a0*/  IMAD R20, R20, UR6, RZ ;  /* 0x0000000614147c24 */ /* 0x000fe2000f8e02ff */
[C---:B------:R-:W-:Y:S01]  /*16b0*/  SEL R34, R5.reuse, R34, !P6 ;  /* 0x0000002205227207 */ /* 0x040fe20007000000 */
[----:B------:R-:W-:Y:S01]  /*16c0*/  IMAD R22, R22, UR6, RZ ;  /* 0x0000000616167c24 */ /* 0x000fe2000f8e02ff */
[C---:B------:R-:W-:Y:S01]  /*16d0*/  SEL R36, R5.reuse, R36, !P6 ;  /* 0x0000002405247207 */ /* 0x040fe20007000000 */
[----:B------:R-:W-:Y:S01]  /*16e0*/  IMAD R6, R6, UR6, RZ ;  /* 0x0000000606067c24 */ /* 0x000fe2000f8e02ff */
[C---:B------:R-:W-:Y:S02]  /*16f0*/  SEL R48, R5.reuse, R48, !P6 ;  /* 0x0000003005307207 */ /* 0x040fe40007000000 */
[C---:B------:R-:W-:Y:S01]  /*1700*/  SEL R50, R5.reuse, R50, !P6 ;  /* 0x0000003205327207 */ /* 0x040fe20007000000 */
[----:B------:R-:W-:Y:S01]  /*1710*/  IMAD R36, R36, UR6, RZ ;  /* 0x0000000624247c24 */ /* 0x000fe2000f8e02ff */
[C---:B------:R-:W-:Y:S01]  /*1720*/  SEL R52, R5.reuse, R52, !P6 ;  /* 0x0000003405347207 */ /* 0x040fe20007000000 */
[----:B------:R-:W-:Y:S01]  /*1730*/  IMAD R48, R48, UR6, RZ ;  /* 0x0000000630307c24 */ /* 0x000fe2000f8e02ff */
[----:B------:R-:W-:Y:S01]  /*1740*/  SEL R5, R5, R54, !P6 ;  /* 0x0000003605057207 */ /* 0x000fe20007000000 */
[----:B------:R-:W-:Y:S01]  /*1750*/  IMAD R50, R50, UR6, RZ ;  /* 0x0000000632327c24 */ /* 0x000fe2000f8e02ff */
[----:B------:R-:W-:Y:S01]  /*1760*/  R2UR UR31, R15 ;  /* 0x000000000f1f72ca */ /* 0x000fe200000e0000 */
[----:B------:R-:W-:Y:S01]  /*1770*/  IMAD R52, R52, UR6, RZ ;  /* 0x0000000634347c24 */ /* 0x000fe2000f8e02ff */
[----:B------:R-:W-:Y:S01]  /*1780*/  IADD3 R11, P6, PT, R10, UR14, RZ ;  /* 0x0000000e0a0b7c10 */ /* 0x000fe2000ffde0ff */
[----:B------:R-:W-:Y:S01]  /*1790*/  IMAD R19, R5, UR6, RZ ;  /* 0x0000000605137c24 */ /* 0x000fe2000f8e02ff */
[----:B------:R-:W-:-:S02]  /*17a0*/  SHF.R.S32.HI R15, RZ, 0x1f, R7 ;  /* 0x0000001fff0f7819 */ /* 0x000fc40000011407 */
[----:B------:R-:W-:Y:S02]  /*17b0*/  IADD3 R16, P1, PT, R14, UR14, RZ ;  /* 0x0000000e0e107c10 */ /* 0x000fe4000ff3e0ff */
[----:B------:R-:W-:Y:S02]  /*17c0*/  SHF.R.S32.HI R17, RZ, 0x1f, R10 ;  /* 0x0000001fff117819 */ /* 0x000fe4000001140a */
[----:B------:R-:W-:Y:S02]  /*17d0*/  R2UR UR35, R11 ;  /* 0x000000000b2372ca */ /* 0x000fe400000e0000 */
[----:B------:R-:W-:Y:S02]  /*17e0*/  IADD3 R13, P3, PT, R9, UR14, RZ ;  /* 0x0000000e090d7c10 */ /* 0x000fe4000ff7e0ff */
[----:B------:R-:W-:Y:S02]  /*17f0*/  SHF.R.S32.HI R18, RZ, 0x1f, R8 ;  /* 0x0000001fff127819 */ /* 0x000fe40000011408 */
[----:B------:R-:W-:-:S02]  /*1800*/  IADD3.X R15, PT, PT, R15, UR15, RZ, P2, !PT ;  /* 0x0000000f0f0f7c10 */ /* 0x000fc400097fe4ff */
[----:B------:R-:W-:Y:S02]  /*1810*/  IADD3 R11, P4, PT, R12, UR14, RZ ;  /* 0x0000000e0c0b7c10 */ /* 0x000fe4000ff9e0ff */
[----:B------:R-:W-:Y:S02]  /*1820*/  R2UR UR33, R16 ;  /* 0x00000000102172ca */ /* 0x000fe400000e0000 */
[----:B------:R-:W-:Y:S02]  /*1830*/  IADD3 R7, P2, PT, R32, UR14, RZ ;  /* 0x0000000e20077c10 */ /* 0x000fe4000ff5e0ff */
[----:B------:R-:W-:Y:S02]  /*1840*/  SHF.R.S32.HI R16, RZ, 0x1f, R14 ;  /* 0x0000001fff107819 */ /* 0x000fe4000001140e */
[----:B------:R-:W-:Y:S02]  /*1850*/  IADD3.X R17, PT, PT, R17, UR15, RZ, P6, !PT ;  /* 0x0000000f11117c10 */ /* 0x000fe4000b7fe4ff */
[----:B------:R-:W-:-:S02]  /*1860*/  SHF.R.S32.HI R14, RZ, 0x1f, R9 ;  /* 0x0000001fff0e7819 */ /* 0x000fc40000011409 */
[----:B------:R-:W-:Y:S02]  /*1870*/  R2UR UR29, R13 ;  /* 0x000000000d1d72ca */ /* 0x000fe400000e0000 */
[----:B------:R-:W-:Y:S02]  /*1880*/  IADD3.X R18, PT, PT, R18, UR15, RZ, P0, !PT ;  /* 0x0000000f12127c10 */ /* 0x000fe400087fe4ff */
[----:B------:R-:W-:Y:S02]  /*1890*/  IADD3 R9, P6, PT, R48, UR14, RZ ;  /* 0x0000000e30097c10 */ /* 0x000fe4000ffde0ff */
[----:B------:R-:W-:Y:S02]  /*18a0*/  R2UR UR27, R11 ;  /* 0x000000000b1b72ca */ /* 0x000fe400000e0000 */
[----:B------:R-:W-:Y:S02]  /*18b0*/  IADD3 R10, P0, PT, R22, UR14, RZ ;  /* 0x0000000e160a7c10 */ /* 0x000fe4000ff1e0ff */
[----:B------:R-:W-:Y:S01]  /*18c0*/  R2UR UR19, R7 ;  /* 0x00000000071372ca */ /* 0x000fe200000e0000 */
[----:B------:R-:W-:Y:S01]  /*18d0*/  IMAD R7, R34, UR6, RZ ;  /* 0x0000000622077c24 */ /* 0x000fe2000f8e02ff */
[----:B------:R-:W-:Y:S01]  /*18e0*/  SHF.R.S32.HI R13, RZ, 0x1f, R12 ;  /* 0x0000001fff0d7819 */ /* 0x000fe2000001140c */
[----:B------:R-:W-:Y:S01]  /*18f0*/  USHF.R.S32.HI UR6, URZ, 0x1f, UR4 ;  /* 0x0000001fff067899 */ /* 0x000fe20008011404 */
[----:B------:R-:W-:-:S02]  /*1900*/  IADD3 R11, P5, PT, R20, UR14, RZ ;  /* 0x0000000e140b7c10 */ /* 0x000fc4000ffbe0ff */
[----:B------:R-:W-:Y:S01]  /*1910*/  IADD3.X R16, PT, PT, R16, UR15, RZ, P1, !PT ;  /* 0x0000000f10107c10 */ /* 0x000fe20008ffe4ff */
[----:B------:R-:W-:Y:S01]  /*1920*/  ULEA.HI UR6, UR6, UR4, URZ, 0x6 ;  /* 0x0000000406067291 */ /* 0x000fe2000f8f30ff */
[----:B------:R-:W-:Y:S01]  /*1930*/  IADD3 R8, P1, PT, R6, UR14, RZ ;  /* 0x0000000e06087c10 */ /* 0x000fe2000ff3e0ff */
[----:B------:R-:W-:Y:S01]  /*1940*/  USHF.L.U32 UR4, UR39, 0x6, URZ ;  /* 0x0000000627047899 */ /* 0x000fe200080006ff */
[----:B------:R-:W-:Y:S01]  /*1950*/  SHF.R.S32.HI R12, RZ, 0x1f, R20 ;  /* 0x0000001fff0c7819 */ /* 0x000fe20000011414 */
[----:B------:R-:W-:Y:S01]  /*1960*/  USHF.R.S32.HI UR6, URZ, 0x6, UR6 ;  /* 0x00000006ff067899 */ /* 0x000fe20008011406 */
[----:B------:R-:W-:Y:S02]  /*1970*/  R2UR UR16, R9 ;  /* 0x00000000091072ca */ /* 0x000fe400000e0000 */
[----:B------:R-:W-:Y:S02]  /*1980*/  R2UR UR23, R10 ;  /* 0x000000000a1772ca */ /* 0x000fe400000e0000 */
[----:B------:R-:W-:-:S02]  /*1990*/  IADD3.X R13, PT, PT, R13, UR15, RZ, P4, !PT ;  /* 0x0000000f0d0d7c10 */ /* 0x000fc4000a7fe4ff */
[----:B------:R-:W-:Y:S02]  /*19a0*/  SHF.R.S32.HI R9, RZ, 0x1f, R32 ;  /* 0x0000001fff097819 */ /* 0x000fe40000011420 */
[----:B------:R-:W-:Y:S02]  /*19b0*/  R2UR UR25, R11 ;  /* 0x000000000b1972ca */ /* 0x000fe400000e0000 */
[----:B------:R-:W-:Y:S02]  /*19c0*/  IADD3.X R14, PT, PT, R14, UR15, RZ, P3, !PT ;  /* 0x0000000f0e0e7c10 */ /* 0x000fe40009ffe4ff */
[----:B------:R-:W-:Y:S02]  /*19d0*/  IADD3 R10, P4, PT, R36, UR14, RZ ;  /* 0x0000000e240a7c10 */ /* 0x000fe4000ff9e0ff */
[----:B------:R-:W-:Y:S02]  /*19e0*/  R2UR UR21, R8 ;  /* 0x00000000081572ca */ /* 0x000fe400000e0000 */
[----:B------:R-:W-:-:S02]  /*19f0*/  IADD3 R11, P3, PT, R7, UR14, RZ ;  /* 0x0000000e070b7c10 */ /* 0x000fc4000ff7e0ff */
[----:B------:R-:W-:Y:S02]  /*1a00*/  IADD3.X R12, PT, PT, R12, UR15, RZ, P5, !PT ;  /* 0x0000000f0c0c7c10 */ /* 0x000fe4000affe4ff */
[----:B------:R-:W-:Y:S02]  /*1a10*/  IADD3 R8, P5, PT, R50, UR14, RZ ;  /* 0x0000000e32087c10 */ /* 0x000fe4000ffbe0ff */
[----:B------:R-:W-:Y:S02]  /*1a20*/  IADD3.X R9, PT, PT, R9, UR15, RZ, P2, !PT ;  /* 0x0000000f09097c10 */ /* 0x000fe400097fe4ff */
[----:B------:R-:W-:Y:S02]  /*1a30*/  R2UR UR17, R10 ;  /* 0x000000000a1172ca */ /* 0x000fe400000e0000 */
[----:B------:R-:W-:Y:S02]  /*1a40*/  IADD3 R31, P2, PT, R4, UR12, RZ ;  /* 0x0000000c041f7c10 */ /* 0x000fe4000ff5e0ff */
[----:B------:R-:W-:-:S02]  /*1a50*/  R2UR UR18, R11 ;  /* 0x000000000b1272ca */ /* 0x000fc400000e0000 */
[----:B------:R-:W-:Y:S02]  /*1a60*/  SHF.R.S32.HI R10, RZ, 0x1f, R6 ;  /* 0x0000001fff0a7819 */ /* 0x000fe40000011406 */
[----:B------:R-:W-:Y:S02]  /*1a70*/  R2UR UR11, R8 ;  /* 0x00000000080b72ca */ /* 0x000fe400000e0000 */
[----:B------:R-:W-:Y:S02]  /*1a80*/  SHF.R.S32.HI R11, RZ, 0x1f, R22 ;  /* 0x0000001fff0b7819 */ /* 0x000fe40000011416 */
[----:B------:R-:W-:Y:S02]  /*1a90*/  SHF.R.S32.HI R8, RZ, 0x1f, R7 ;  /* 0x0000001fff087819 */ /* 0x000fe40000011407 */
[----:B------:R-:W-:Y:S02]  /*1aa0*/  SHF.R.S32.HI R7, RZ, 0x1f, R36 ;  /* 0x0000001fff077819 */ /* 0x000fe40000011424 */
[----:B------:R-:W-:Y:S01]  /*1ab0*/  SHF.R.S32.HI R6, RZ, 0x1f, R48 ;  /* 0x0000001fff067819 */ /* 0x000fe20000011430 */
[----:B------:R-:W-:Y:S01]  /*1ac0*/  IMAD R48, R25, UR40, RZ ;  /* 0x0000002819307c24 */ /* 0x000fe2000f8e02ff */
[----:B------:R-:W-:Y:S01]  /*1ad0*/  SHF.R.S32.HI R5, RZ, 0x1f, R50 ;  /* 0x0000001fff057819 */ /* 0x000fe20000011432 */
[----:B------:R-:W-:Y:S01]  /*1ae0*/  IMAD R50, R3, UR40, RZ ;  /* 0x0000002803327c24 */ /* 0x000fe2000f8e02ff */
[----:B------:R-:W-:-:S02]  /*1af0*/  LEA.HI.X.SX32 R33, R4, UR13, 0x1, P2 ;  /* 0x0000000d04217c11 */ /* 0x000fc400090f0eff */
[----:B------:R-:W-:Y:S02]  /*1b00*/  IADD3.X R10, PT, PT, R10, UR15, RZ, P1, !PT ;  /* 0x0000000f0a0a7c10 */ /* 0x000fe40008ffe4ff */
[----:B------:R-:W-:Y:S02]  /*1b10*/  SHF.R.S32.HI R4, RZ, 0x7, R0 ;  /* 0x00000007ff047819 */ /* 0x000fe40000011400 */
[----:B------:R-:W-:Y:S02]  /*1b20*/  IADD3.X R11, PT, PT, R11, UR15, RZ, P0, !PT ;  /* 0x0000000f0b0b7c10 */ /* 0x000fe400087fe4ff */
[----:B------:R-:W-:Y:S02]  /*1b30*/  IADD3 R32, P1, PT, R19, UR14, RZ ;  /* 0x0000000e13207c10 */ /* 0x000fe4000ff3e0ff */
[----:B------:R-:W-:Y:S02]  /*1b40*/  IADD3 R34, P0, PT, R52, UR14, RZ ;  /* 0x0000000e34227c10 */ /* 0x000fe4000ff1e0ff */
[----:B------:R-:W-:Y:S01]  /*1b50*/  SHF.R.S32.HI R36, RZ, 0x1f, R52 ;  /* 0x0000001fff247819 */ /* 0x000fe20000011434 */
[----:B------:R-:W-:Y:S01]  /*1b60*/  IMAD R52, R24, UR40, RZ ;  /* 0x0000002818347c24 */ /* 0x000fe2000f8e02ff */
[----:B------:R-:W-:-:S02]  /*1b70*/  SHF.R.S32.HI R19, RZ, 0x1f, R19 ;  /* 0x0000001fff137819 */ /* 0x000fc40000011413 */
[----:B------:R-:W-:Y:S02]  /*1b80*/  IADD3.X R8, PT, PT, R8, UR15, RZ, P3, !PT ;  /* 0x0000000f08087c10 */ /* 0x000fe40009ffe4ff */
[----:B------:R-:W-:Y:S02]  /*1b90*/  IADD3.X R7, PT, PT, R7, UR15, RZ, P4, !PT ;  /* 0x0000000f07077c10 */ /* 0x000fe4000a7fe4ff */
[----:B------:R-:W-:Y:S02]  /*1ba0*/  IADD3.X R6, PT, PT, R6, UR15, RZ, P6, !PT ;  /* 0x0000000f06067c10 */ /* 0x000fe4000b7fe4ff */
[----:B------:R-:W-:Y:S02]  /*1bb0*/  IADD3.X R5, PT, PT, R5, UR15, RZ, P5, !PT ;  /* 0x0000000f05057c10 */ /* 0x000fe4000affe4ff */
[----:B------:R-:W-:Y:S02]  /*1bc0*/  SGXT R4, R4, 0x1 ;  /* 0x000000010404781a */ /* 0x000fe40000000200 */
[----:B------:R-:W-:-:S02]  /*1bd0*/  IADD3.X R36, PT, PT, R36, UR15, RZ, P0, !PT ;  /* 0x0000000f24247c10 */ /* 0x000fc400087fe4ff */
[----:B------:R-:W-:Y:S02]  /*1be0*/  IADD3.X R35, PT, PT, R19, UR15, RZ, P1, !PT ;  /* 0x0000000f13237c10 */ /* 0x000fe40008ffe4ff */
[----:B------:R-:W-:Y:S02]  /*1bf0*/  R2UR UR24, R11 ;  /* 0x000000000b1872ca */ /* 0x000fe400000e0000 */
[----:B------:R-:W-:Y:S02]  /*1c00*/  R2UR UR22, R10 ;  /* 0x000000000a1672ca */ /* 0x000fe400000e0000 */
[----:B------:R-:W-:Y:S02]  /*1c10*/  R2UR UR20, R9 ;  /* 0x00000000091472ca */ /* 0x000fe400000e0000 */
[----:B------:R-:W-:Y:S02]  /*1c20*/  R2UR UR15, R8 ;  /* 0x00000000080f72ca */ /* 0x000fe400000e0000 */
[----:B------:R-:W-:-:S02]  /*1c30*/  R2UR UR14, R7 ;  /* 0x00000000070e72ca */ /* 0x000fc400000e0000 */
[----:B------:R-:W-:Y:S02]  /*1c40*/  R2UR UR13, R6 ;  /* 0x00000000060d72ca */ /* 0x000fe400000e0000 */
[----:B------:R-:W-:Y:S02]  /*1c50*/  R2UR UR12, R5 ;  /* 0x00000000050c72ca */ /* 0x000fe400000e0000 */
[C---:B------:R-:W-:Y:S02]  /*1c60*/  LOP3.LUT R47, R4.reuse, 0x88, RZ, 0xc0, !PT ;  /* 0x00000088042f7812 */ /* 0x040fe400078ec0ff */
[----:B------:R-:W-:Y:S02]  /*1c70*/  LOP3.LUT R49, R4, 0x90, RZ, 0xc0, !PT ;  /* 0x0000009004317812 */ /* 0x000fe400078ec0ff */
[--C-:B------:R-:W-:Y:S02]  /*1c80*/  LOP3.LUT R47, R47, 0x7f, R0.reuse, 0x78, !PT ;  /* 0x0000007f2f2f7812 */ /* 0x100fe400078e7800 */
[----:B------:R-:W-:-:S02]  /*1c90*/  LOP3.LUT R49, R49, 0x7f, R0, 0x78, !PT ;  /* 0x0000007f31317812 */ /* 0x000fc400078e7800 */
[----:B------:R-:W-:Y:S02]  /*1ca0*/  R2UR UR38, R18 ;  /* 0x00000000122672ca */ /* 0x000fe400000e0000 */
[----:B------:R-:W-:Y:S02]  /*1cb0*/  CS2R R18, SRZ ;  /* 0x0000000000127805 */ /* 0x000fe4000001ff00 */
[----:B------:R-:W-:Y:S02]  /*1cc0*/  R2UR UR36, R17 ;  /* 0x00000000112472ca */ /* 0x000fe400000e0000 */
[----:B------:R-:W-:Y:S02]  /*1cd0*/  R2UR UR34, R16 ;  /* 0x00000000102272ca */ /* 0x000fe400000e0000 */
[----:B------:R-:W-:Y:S02]  /*1ce0*/  CS2R R16, SRZ ;  /* 0x0000000000107805 */ /* 0x000fe4000001ff00 */
[----:B------:R-:W-:-:S02]  /*1cf0*/  R2UR UR32, R15 ;  /* 0x000000000f2072ca */ /* 0x000fc400000e0000 */
[----:B------:R-:W-:Y:S02]  /*1d00*/  R2UR UR30, R14 ;  /* 0x000000000e1e72ca */ /* 0x000fe400000e0000 */
[----:B------:R-:W-:Y:S02]  /*1d10*/  CS2R R14, SRZ ;  /* 0x00000000000e7805 */ /* 0x000fe4000001ff00 */
[----:B------:R-:W-:Y:S02]  /*1d20*/  R2UR UR28, R13 ;  /* 0x000000000d1c72ca */ /* 0x000fe400000e0000 */
[----:B------:R-:W-:Y:S02]  /*1d30*/  R2UR UR26, R12 ;  /* 0x000000000c1a72ca */ /* 0x000fe400000e0000 */
[----:B------:R-:W-:Y:S02]  /*1d40*/  CS2R R12, SRZ ;  /* 0x00000000000c7805 */ /* 0x000fe4000001ff00 */
[----:B------:R-:W-:-:S02]  /*1d50*/  SHF.R.S32.HI R41, RZ, 0x1f, R45 ;  /* 0x0000001fff297819 */ /* 0x000fc4000001142d */
[----:B------:R-:W-:Y:S02]  /*1d60*/  LOP3.LUT R39, R29, 0x8, RZ, 0x3c, !PT ;  /* 0x000000081d277812 */ /* 0x000fe400078e3cff */
[----:B------:R-:W-:Y:S02]  /*1d70*/  LOP3.LUT R37, R47, 0x10, RZ, 0x3c, !PT ;  /* 0x000000102f257812 */ /* 0x000fe400078e3cff */
[----:B------:R-:W-:-:S07]  /*1d80*/  LOP3.LUT R43, R49, 0x20, RZ, 0x3c, !PT ;  /* 0x00000020312b7812 */ /* 0x000fce00078e3cff */
.L_x_2:
[C---:B------:R-:W-:Y:S02]  /*1d90*/  LOP3.LUT R4, R24.reuse, 0x8, RZ, 0xfc, !PT ;  /* 0x0000000818047812 */ /* 0x040fe400078efcff */
[C---:B------:R-:W-:Y:S02]  /*1da0*/  ISETP.GE.AND P3, PT, R24.reuse, UR7, PT ;  /* 0x0000000718007c0c */ /* 0x040fe4000bf66270 */
[C---:B------:R-:W-:Y:S02]  /*1db0*/  LOP3.LUT R7, R24.reuse, 0x20, RZ, 0xfc, !PT ;  /* 0x0000002018077812 */ /* 0x040fe400078efcff */
[----:B------:R-:W-:Y:S02]  /*1dc0*/  LOP3.LUT R5, R24, 0x10, RZ, 0xfc, !PT ;  /* 0x0000001018057812 */ /* 0x000fe400078efcff */
[----:B------:R-:W-:Y:S02]  /*1dd0*/  ISETP.GE.AND P6, PT, R4, UR7, PT ;  /* 0x0000000704007c0c */ /* 0x000fe4000bfc6270 */
[----:B------:R-:W-:-:S02]  /*1de0*/  LOP3.LUT R6, R24, 0x28, RZ, 0xfc, !PT ;  /* 0x0000002818067812 */ /* 0x000fc400078efcff */
[----:B------:R-:W-:Y:S02]  /*1df0*/  IADD3 R4, P0, PT, R52, R31, RZ ;  /* 0x0000001f34047210 */ /* 0x000fe40007f1e0ff */
[----:B------:R-:W-:Y:S02]  /*1e00*/  ISETP.GE.AND P2, PT, R7, UR7, PT ;  /* 0x0000000707007c0c */ /* 0x000fe4000bf46270 */
[----:B------:R-:W-:Y:S02]  /*1e10*/  ISETP.GE.AND P4, PT, R5, UR7, PT ;  /* 0x0000000705007c0c */ /* 0x000fe4000bf86270 */
[----:B------:R-:W-:Y:S02]  /*1e20*/  ISETP.GE.AND P1, PT, R6, UR7, PT ;  /* 0x0000000706007c0c */ /* 0x000fe4000bf26270 */
[----:B------:R-:W-:Y:S02]  /*1e30*/  LOP3.LUT R7, R24, 0x30, RZ, 0xfc, !PT ;  /* 0x0000003018077812 */ /* 0x000fe400078efcff */
[----:B------:R-:W-:-:S02]  /*1e40*/  PRMT R22, RZ, 0x7610, R22 ;  /* 0x00007610ff167816 */ /* 0x000fc40000000016 */
[----:B------:R-:W-:Y:S02]  /*1e50*/  IADD3 R6, P5, PT, R46, R31, RZ ;  /* 0x0000001f2e067210 */ /* 0x000fe40007fbe0ff */
[-C--:B------:R-:W-:Y:S02]  /*1e60*/  LEA.HI.X.SX32 R5, R52, R33.reuse, 0x1, P0 ;  /* 0x0000002134057211 */ /* 0x080fe400000f0eff */
[----:B------:R-:W-:Y:S02]  /*1e70*/  ISETP.GE.AND P0, PT, R7, UR7, PT ;  /* 0x0000000707007c0c */ /* 0x000fe4000bf06270 */
[----:B------:R-:W-:Y:S01]  /*1e80*/  PRMT R54, RZ, 0x7610, R54 ;  /* 0x00007610ff367816 */ /* 0x000fe20000000036 */
[----:B------:R-:W2:Y:S01]  /*1e90*/  @!P3 LDG.E.U8 R22, desc[UR8][R4.64] ;  /* 0x000000080416b981 */ /* 0x000ea2000c1e1100 */
[----:B------:R-:W-:Y:S02]  /*1ea0*/  LEA.HI.X.SX32 R7, R46, R33, 0x1, P5 ;  /* 0x000000212e077211 */ /* 0x000fe400028f0eff */
[----:B------:R-:W-:-:S02]  /*1eb0*/  ISETP.GE.AND P3, PT, R3, UR7, PT ;  /* 0x0000000703007c0c */ /* 0x000fc4000bf66270 */
[-C--:B------:R-:W-:Y:S01]  /*1ec0*/  IADD3 R8, P5, PT, R44, R31.reuse, RZ ;  /* 0x0000001f2c087210 */ /* 0x080fe20007fbe0ff */
[----:B------:R0:W3:Y:S01]  /*1ed0*/  @!P6 LDG.E.U8 R54, desc[UR8][R6.64] ;  /* 0x000000080636e981 */ /* 0x0000e2000c1e1100 */
[----:B------:R-:W-:Y:S02]  /*1ee0*/  IADD3 R10, P6, PT, R50, R31, RZ ;  /* 0x0000001f320a7210 */ /* 0x000fe40007fde0ff */
[----:B------:R-:W-:Y:S02]  /*1ef0*/  LEA.HI.X.SX32 R9, R44, R33, 0x1, P5 ;  /* 0x000000212c097211 */ /* 0x000fe400028f0eff */
[----:B------:R-:W-:Y:S02]  /*1f00*/  IADD3 R20, P5, PT, R42, R31, RZ ;  /* 0x0000001f2a147210 */ /* 0x000fe40007fbe0ff */
[----:B------:R-:W-:Y:S02]  /*1f10*/  PRMT R58, RZ, 0x7610, R58 ;  /* 0x00007610ff3a7816 */ /* 0x000fe4000000003a */
[----:B------:R-:W-:-:S02]  /*1f20*/  PRMT R56, RZ, 0x7610, R56 ;  /* 0x00007610ff387816 */ /* 0x000fc40000000038 */
[-C--:B------:R-:W-:Y:S02]  /*1f30*/  LEA.HI.X.SX32 R11, R50, R33.reuse, 0x1, P6 ;  /* 0x00000021320b7211 */ /* 0x080fe400030f0eff */
[----:B------:R-:W-:Y:S02]  /*1f40*/  PRMT R60, RZ, 0x7610, R60 ;  /* 0x00007610ff3c7816 */ /* 0x000fe4000000003c */
[----:B------:R-:W-:Y:S01]  /*1f50*/  LEA.HI.X.SX32 R21, R42, R33, 0x1, P5 ;  /* 0x000000212a157211 */ /* 0x000fe200028f0eff */
[----:B------:R-:W4:Y:S01]  /*1f60*/  @!P3 LDG.E.U8 R58, desc[UR8][R10.64] ;  /* 0x000000080a3ab981 */ /* 0x000f22000c1e1100 */
[----:B------:R-:W-:Y:S02]  /*1f70*/  ISETP.GE.AND P5, PT, R25, UR7, PT ;  /* 0x0000000719007c0c */ /* 0x000fe4000bfa6270 */
[-C--:B0-----:R-:W-:Y:S01]  /*1f80*/  IADD3 R6, P3, PT, R38, R31.reuse, RZ ;  /* 0x0000001f26067210 */ /* 0x081fe20007f7e0ff */
[----:B------:R0:W5:Y:S01]  /*1f90*/  @!P4 LDG.E.U8 R56, desc[UR8][R8.64] ;  /* 0x000000080838c981 */ /* 0x000162000c1e1100 */
[----:B------:R-:W-:-:S03]  /*1fa0*/  IADD3 R4, P4, PT, R40, R31, RZ ;  /* 0x0000001f28047210 */ /* 0x000fc60007f9e0ff */
[----:B------:R-:W3:Y:S01]  /*1fb0*/  @!P2 LDG.E.U8 R60, desc[UR8][R20.64] ;  /* 0x00000008143ca981 */ /* 0x000ee2000c1e1100 */
[----:B------:R-:W-:Y:S02]  /*1fc0*/  PRMT R64, RZ, 0x7610, R64 ;  /* 0x00007610ff407816 */ /* 0x000fe40000000040 */
[----:B------:R-:W-:Y:S02]  /*1fd0*/  LEA.HI.X.SX32 R7, R38, R33, 0x1, P3 ;  /* 0x0000002126077211 */ /* 0x000fe400018f0eff */
[----:B0-----:R-:W-:Y:S02]  /*1fe0*/  IADD3 R8, P2, PT, R48, R31, RZ ;  /* 0x0000001f30087210 */ /* 0x001fe40007f5e0ff */
[----:B------:R-:W-:Y:S01]  /*1ff0*/  PRMT R62, RZ, 0x7610, R62 ;  /* 0x00007610ff3e7816 */ /* 0x000fe2000000003e */
[----:B------:R-:W4:Y:S01]  /*2000*/  @!P0 LDG.E.U8 R64, desc[UR8][R6.64] ;  /* 0x0000000806408981 */ /* 0x000f22000c1e1100 */
[----:B------:R-:W-:Y:S02]  /*2010*/  PRMT R10, RZ, 0x7610, R10 ;  /* 0x00007610ff0a7816 */ /* 0x000fe4000000000a */
[----:B------:R-:W-:-:S02]  /*2020*/  LEA.HI.X.SX32 R5, R40, R33, 0x1, P4 ;  /* 0x0000002128057211 */ /* 0x000fc400020f0eff */
[----:B------:R-:W-:-:S03]  /*2030*/  LEA.HI.X.SX32 R9, R48, R33, 0x1, P2 ;  /* 0x0000002130097211 */ /* 0x000fc600010f0eff */
[----:B------:R0:W4:Y:S04]  /*2040*/  @!P1 LDG.E.U8 R62, desc[UR8][R4.64] ;  /* 0x00000008043e9981 */ /* 0x000128000c1e1100 */
[----:B------:R1:W4:Y:S01]  /*2050*/  @!P5 LDG.E.U8 R10, desc[UR8][R8.64] ;  /* 0x00000008080ad981 */ /* 0x000322000c1e1100 */
[----:B------:R-:W-:Y:S01]  /*2060*/  BAR.SYNC.DEFER_BLOCKING 0x0 ;  /* 0x0000000000007b1d */ /* 0x000fe20000010000 */
[----:B------:R-:W-:Y:S02]  /*2070*/  ISETP.GE.AND P0, PT, R26, UR7, PT ;  /* 0x000000071a007c0c */ /* 0x000fe4000bf06270 */
[C---:B------:R-:W-:Y:S02]  /*2080*/  IADD3 RZ, P1, PT, R45.reuse, UR11, RZ ;  /* 0x0000000b2dff7c10 */ /* 0x040fe4000ff3e0ff */
[----:B------:R-:W-:-:S02]  /*2090*/  IADD3 RZ, P3, PT, R45, UR16, RZ ;  /* 0x000000102dff7c10 */ /* 0x000fc4000ff7e0ff */
[----:B0-----:R-:W-:Y:S02]  /*20a0*/  IADD3.X R5, PT, PT, R41, UR12, RZ, P1, !PT ;  /* 0x0000000c29057c10 */ /* 0x001fe40008ffe4ff */
[C---:B------:R-:W-:Y:S02]  /*20b0*/  IADD3 RZ, P2, PT, R45.reuse, UR17, RZ ;  /* 0x000000112dff7c10 */ /* 0x040fe4000ff5e0ff */
[C---:B------:R-:W-:Y:S01]  /*20c0*/  IADD3 RZ, P1, PT, R45.reuse, UR18, RZ ;  /* 0x000000122dff7c10 */ /* 0x040fe2000ff3e0ff */
[C---:B------:R-:W-:Y:S01]  /*20d0*/  VIADD R4, R45.reuse, UR11 ;  /* 0x0000000b2d047c36 */ /* 0x040fe20008000000 */
[----:B------:R-:W-:Y:S01]  /*20e0*/  PRMT R86, RZ, 0x7610, R86 ;  /* 0x00007610ff567816 */ /* 0x000fe20000000056 */
[----:B------:R-:W-:Y:S01]  /*20f0*/  VIADD R6, R45, UR16 ;  /* 0x000000102d067c36 */ /* 0x000fe20008000000 */
[----:B------:R-:W-:Y:S02]  /*2100*/  PRMT R88, RZ, 0x7610, R88 ;  /* 0x00007610ff587816 */ /* 0x000fe40000000058 */
[----:B------:R-:W-:-:S02]  /*2110*/  IADD3.X R7, PT, PT, R41, UR13, RZ, P3, !PT ;  /* 0x0000000d29077c10 */ /* 0x000fc40009ffe4ff */
[C---:B-1----:R-:W-:Y:S02]  /*2120*/  IADD3.X R9, PT, PT, R41.reuse, UR14, RZ, P2, !PT ;  /* 0x0000000e29097c10 */ /* 0x042fe400097fe4ff */
[----:B------:R-:W-:Y:S02]  /*2130*/  IADD3.X R11, PT, PT, R41, UR15, RZ, P1, !PT ;  /* 0x0000000f290b7c10 */ /* 0x000fe40008ffe4ff */
[C---:B------:R-:W-:Y:S02]  /*2140*/  IADD3 RZ, P3, PT, R45.reuse, UR19, RZ ;  /* 0x000000132dff7c10 */ /* 0x040fe4000ff7e0ff */
[C---:B------:R-:W-:Y:S02]  /*2150*/  IADD3 RZ, P2, PT, R45.reuse, UR21, RZ ;  /* 0x000000152dff7c10 */ /* 0x040fe4000ff5e0ff */
[C---:B------:R-:W-:Y:S01]  /*2160*/  IADD3 RZ, P1, PT, R45.reuse, UR23, RZ ;  /* 0x000000172dff7c10 */ /* 0x040fe2000ff3e0ff */
[----:B------:R-:W-:Y:S01]  /*2170*/  VIADD R8, R45, UR17 ;  /* 0x000000112d087c36 */ /* 0x000fe20008000000 */
[----:B------:R-:W-:-:S02]  /*2180*/  PRMT R90, RZ, 0x7610, R90 ;  /* 0x00007610ff5a7816 */ /* 0x000fc4000000005a */
[----:B------:R-:W-:Y:S02]  /*2190*/  PRMT R92, RZ, 0x7610, R92 ;  /* 0x00007610ff5c7816 */ /* 0x000fe4000000005c */
[----:B------:R-:W-:Y:S02]  /*21a0*/  PRMT R94, RZ, 0x7610, R94 ;  /* 0x00007610ff5e7816 */ /* 0x000fe4000000005e */
[----:B------:R-:W-:Y:S02]  /*21b0*/  PRMT R98, RZ, 0x7610, R98 ;  /* 0x00007610ff627816 */ /* 0x000fe40000000062 */
[----:B------:R-:W-:Y:S02]  /*21c0*/  IADD3.X R21, PT, PT, R41, UR22, RZ, P2, !PT ;  /* 0x0000001629157c10 */ /* 0x000fe400097fe4ff */
[C---:B------:R-:W-:Y:S01]  /*21d0*/  IADD3 RZ, P2, PT, R45.reuse, UR27, RZ ;  /* 0x0000001b2dff7c10 */ /* 0x040fe2000ff5e0ff */
[----:B------:R-:W-:Y:S01]  /*21e0*/  VIADD R20, R45, UR21 ;  /* 0x000000152d147c36 */ /* 0x000fe20008000000 */
[----:B------:R-:W-:-:S02]  /*21f0*/  PRMT R96, RZ, 0x7610, R96 ;  /* 0x00007610ff607816 */ /* 0x000fc40000000060 */
[----:B------:R-:W-:Y:S02]  /*2200*/  PRMT R100, RZ, 0x7610, R100 ;  /* 0x00007610ff647816 */ /* 0x000fe40000000064 */
[----:B------:R-:W-:Y:S02]  /*2210*/  PRMT R102, RZ, 0x7610, R102 ;  /* 0x00007610ff667816 */ /* 0x000fe40000000066 */
[----:B------:R-:W-:Y:S02]  /*2220*/  PRMT R110, RZ, 0x7610, R110 ;  /* 0x00007610ff6e7816 */ /* 0x000fe4000000006e */
[----:B------:R-:W-:Y:S02]  /*2230*/  PRMT R106, RZ, 0x7610, R106 ;  /* 0x00007610ff6a7816 */ /* 0x000fe4000000006a */
[----:B------:R-:W-:Y:S02]  /*2240*/  PRMT R82, RZ, 0x7610, R82 ;  /* 0x00007610ff527816 */ /* 0x000fe40000000052 */
[----:B------:R-:W-:-:S02]  /*2250*/  PRMT R84, RZ, 0x7610, R84 ;  /* 0x00007610ff547816 */ /* 0x000fc40000000054 */
[----:B------:R-:W-:Y:S02]  /*2260*/  PRMT R104, RZ, 0x7610, R104 ;  /* 0x00007610ff687816 */ /* 0x000fe40000000068 */
[----:B------:R-:W-:Y:S02]  /*2270*/  PRMT R108, RZ, 0x7610, R108 ;  /* 0x00007610ff6c7816 */ /* 0x000fe4000000006c */
[----:B------:R-:W-:Y:S01]  /*2280*/  PRMT R112, RZ, 0x7610, R112 ;  /* 0x00007610ff707816 */ /* 0x000fe20000000070 */
[----:B--2---:R-:W-:Y:S04]  /*2290*/  STS.U8 [R47+UR5], R22 ;  /* 0x000000162f007988 */ /* 0x004fe80008000005 */
[----:B-----5:R-:W-:Y:S04]  /*22a0*/  STS.U8 [R47+UR5+0x200], R56 ;  /* 0x000200382f007988 */ /* 0x020fe80008000005 */
[----:B---3--:R-:W-:Y:S04]  /*22b0*/  STS.U8 [R47+UR5+0x400], R60 ;  /* 0x0004003c2f007988 */ /* 0x008fe80008000005 */
[----:B----4-:R-:W-:Y:S04]  /*22c0*/  STS.U8 [R47+UR5+0x600], R64 ;  /* 0x000600402f007988 */ /* 0x010fe80008000005 */
[----:B------:R-:W-:Y:S04]  /*22d0*/  STS.U8 [R37+UR5+0x100], R54 ;  /* 0x0001003625007988 */ /* 0x000fe80008000005 */
[----:B------:R-:W-:Y:S04]  /*22e0*/  STS.U8 [R37+UR5+0x300], R58 ;  /* 0x0003003a25007988 */ /* 0x000fe80008000005 */
[----:B------:R-:W-:Y:S04]  /*22f0*/  STS.U8 [R37+UR5+0x500], R62 ;  /* 0x0005003e25007988 */ /* 0x000fe80008000005 */
[----:B------:R0:W-:Y:S01]  /*2300*/  STS.U8 [R37+UR5+0x700], R10 ;  /* 0x0007000a25007988 */ /* 0x0001e20008000005 */
[----:B------:R-:W-:Y:S01]  /*2310*/  BAR.SYNC.DEFER_BLOCKING 0x0 ;  /* 0x0000000000007b1d */ /* 0x000fe20000010000 */
[----:B0-----:R-:W-:-:S02]  /*2320*/  VIADD R10, R45, UR18 ;  /* 0x000000122d0a7c36 */ /* 0x001fc40008000000 */
[----:B------:R-:W-:-:S03]  /*2330*/  VIADD R22, R45, UR31 ;  /* 0x0000001f2d167c36 */ /* 0x000fc60008000000 */
[----:B------:R0:W2:Y:S04]  /*2340*/  @!P0 LDG.E.U8 R86, desc[UR8][R4.64] ;  /* 0x0000000804568981 */ /* 0x0000a8000c1e1100 */
[----:B------:R1:W3:Y:S04]  /*2350*/  @!P0 LDG.E.U8 R88, desc[UR8][R6.64] ;  /* 0x0000000806588981 */ /* 0x0002e8000c1e1100 */
[----:B------:R4:W5:Y:S01]  /*2360*/  @!P0 LDG.E.U8 R90, desc[UR8][R8.64] ;  /* 0x00000008085a8981 */ /* 0x000962000c1e1100 */
[----:B0-----:R-:W-:Y:S01]  /*2370*/  VIADD R4, R45, UR19 ;  /* 0x000000132d047c36 */ /* 0x001fe20008000000 */
[----:B------:R-:W-:-:S02]  /*2380*/  IADD3.X R5, PT, PT, R41, UR20, RZ, P3, !PT ;  /* 0x0000001429057c10 */ /* 0x000fc40009ffe4ff */
[----:B------:R0:W3:Y:S01]  /*2390*/  @!P0 LDG.E.U8 R92, desc[UR8][R10.64] ;  /* 0x000000080a5c8981 */ /* 0x0000e2000c1e1100 */
[C---:B------:R-:W-:Y:S01]  /*23a0*/  IADD3 RZ, P3, PT, R45.reuse, UR25, RZ ;  /* 0x000000192dff7c10 */ /* 0x040fe2000ff7e0ff */
[----:B-1----:R-:W-:Y:S01]  /*23b0*/  VIADD R6, R45, UR23 ;  /* 0x000000172d067c36 */ /* 0x002fe20008000000 */
[----:B------:R-:W-:Y:S01]  /*23c0*/  IADD3.X R7, PT, PT, R41, UR24, RZ, P1, !PT ;  /* 0x0000001829077c10 */ /* 0x000fe20008ffe4ff */
[----:B------:R1:W3:Y:S01]  /*23d0*/  @!P0 LDG.E.U8 R94, desc[UR8][R4.64] ;  /* 0x00000008045e8981 */ /* 0x0002e2000c1e1100 */
[----:B------:R-:W-:Y:S02]  /*23e0*/  IADD3 RZ, P1, PT, R45, UR31, RZ ;  /* 0x0000001f2dff7c10 */ /* 0x000fe4000ff3e0ff */
[C---:B----4-:R-:W-:Y:S01]  /*23f0*/  IADD3.X R9, PT, PT, R41.reuse, UR26, RZ, P3, !PT ;  /* 0x0000001a29097c10 */ /* 0x050fe20009ffe4ff */
[----:B------:R4:W3:Y:S01]  /*2400*/  @!P0 LDG.E.U8 R98, desc[UR8][R6.64] ;  /* 0x0000000806628981 */ /* 0x0008e2000c1e1100 */
[C---:B------:R-:W-:Y:S02]  /*2410*/  IADD3.X R23, PT, PT, R41.reuse, UR32, RZ, P1, !PT ;  /* 0x0000002029177c10 */ /* 0x040fe40008ffe4ff */
[----:B0-----:R-:W-:Y:S01]  /*2420*/  IADD3.X R11, PT, PT, R41, UR28, RZ, P2, !PT ;  /* 0x0000001c290b7c10 */ /* 0x001fe200097fe4ff */
[----:B------:R0:W3:Y:S01]  /*2430*/  @!P0 LDG.E.U8 R96, desc[UR8][R20.64] ;  /* 0x0000000814608981 */ /* 0x0000e2000c1e1100 */
[----:B------:R-:W-:-:S02]  /*2440*/  IADD3 RZ, P1, PT, R45, UR35, RZ ;  /* 0x000000232dff7c10 */ /* 0x000fc4000ff3e0ff */
[C---:B-1----:R-:W-:Y:S01]  /*2450*/  IADD3 R4, P3, PT, R45.reuse, R32, RZ ;  /* 0x000000202d047210 */ /* 0x042fe20007f7e0ff */
[C---:B------:R-:W-:Y:S01]  /*2460*/  VIADD R8, R45.reuse, UR25 ;  /* 0x000000192d087c36 */ /* 0x040fe20008000000 */
[----:B------:R-:W3:Y:S01]  /*2470*/  @!P0 LDG.E.U8 R106, desc[UR8][R22.64] ;  /* 0x00000008166a8981 */ /* 0x000ee2000c1e1100 */
[C---:B----4-:R-:W-:Y:S01]  /*2480*/  IADD3 R6, P2, PT, R45.reuse, R34, RZ ;  /* 0x000000222d067210 */ /* 0x050fe20007f5e0ff */
[----:B------:R-:W-:Y:S02]  /*2490*/  VIADD R10, R45, UR27 ;  /* 0x0000001b2d0a7c36 */ /* 0x000fe40008000000 */
[C---:B------:R-:W-:Y:S01]  /*24a0*/  IMAD.X R5, R41.reuse, 0x1, R35, P3 ;  /* 0x0000000129057824 */ /* 0x040fe200018e0623 */
[----:B0-----:R-:W-:Y:S01]  /*24b0*/  IADD3.X R21, PT, PT, R41, UR36, RZ, P1, !PT ;  /* 0x0000002429157c10 */ /* 0x001fe20008ffe4ff */
[C---:B------:R-:W-:Y:S01]  /*24c0*/  VIADD R20, R45.reuse, UR35 ;  /* 0x000000232d147c36 */ /* 0x040fe20008000000 */
[----:B------:R-:W-:Y:S01]  /*24d0*/  IADD3 RZ, P3, PT, R45, UR29, RZ ;  /* 0x0000001d2dff7c10 */ /* 0x000fe2000ff7e0ff */
[----:B------:R-:W-:Y:S01]  /*24e0*/  IMAD.X R7, R41, 0x1, R36, P2 ;  /* 0x0000000129077824 */ /* 0x000fe200010e0624 */
[C---:B------:R-:W-:Y:S01]  /*24f0*/  IADD3 RZ, P2, PT, R45.reuse, UR33, RZ ;  /* 0x000000212dff7c10 */ /* 0x040fe2000ff5e0ff */
[----:B------:R0:W4:Y:S01]  /*2500*/  @!P0 LDG.E.U8 R100, desc[UR8][R8.64] ;  /* 0x0000000808648981 */ /* 0x000122000c1e1100 */
[----:B------:R-:W-:-:S03]  /*2510*/  IADD3 RZ, P1, PT, R45, UR37, RZ ;  /* 0x000000252dff7c10 */ /* 0x000fc6000ff3e0ff */
[----:B------:R1:W4:Y:S04]  /*2520*/  @!P0 LDG.E.U8 R102, desc[UR8][R10.64] ;  /* 0x000000080a668981 */ /* 0x000328000c1e1100 */
[----:B------:R1:W4:Y:S01]  /*2530*/  @!P0 LDG.E.U8 R110, desc[UR8][R20.64] ;  /* 0x00000008146e8981 */ /* 0x000322000c1e1100 */
[----:B0-----:R-:W-:Y:S01]  /*2540*/  VIADD R8, R45, UR29 ;  /* 0x0000001d2d087c36 */ /* 0x001fe20008000000 */
[----:B------:R-:W-:Y:S02]  /*2550*/  IADD3.X R9, PT, PT, R41, UR30, RZ, P3, !PT ;  /* 0x0000001e29097c10 */ /* 0x000fe40009ffe4ff */
[----:B------:R-:W4:Y:S01]  /*2560*/  @!P0 LDG.E.U8 R82, desc[UR8][R4.64] ;  /* 0x0000000804528981 */ /* 0x000f22000c1e1100 */
[----:B-1----:R-:W-:Y:S01]  /*2570*/  VIADD R10, R45, UR33 ;  /* 0x000000212d0a7c36 */ /* 0x002fe20008000000 */
[----:B------:R-:W-:-:S02]  /*2580*/  IADD3.X R11, PT, PT, R41, UR34, RZ, P2, !PT ;  /* 0x00000022290b7c10 */ /* 0x000fc400097fe4ff */
[----:B------:R-:W4:Y:S01]  /*2590*/  @!P0 LDG.E.U8 R84, desc[UR8][R6.64] ;  /* 0x0000000806548981 */ /* 0x000f22000c1e1100 */
[----:B------:R-:W-:Y:S01]  /*25a0*/  VIADD R20, R45, UR37 ;  /* 0x000000252d147c36 */ /* 0x000fe20008000000 */
[----:B------:R-:W-:Y:S02]  /*25b0*/  IADD3.X R21, PT, PT, R41, UR38, RZ, P1, !PT ;  /* 0x0000002629157c10 */ /* 0x000fe40008ffe4ff */
[----:B------:R-:W4:Y:S04]  /*25c0*/  @!P0 LDG.E.U8 R104, desc[UR8][R8.64] ;  /* 0x0000000808688981 */ /* 0x000f28000c1e1100 */
[----:B------:R-:W4:Y:S04]  /*25d0*/  @!P0 LDG.E.U8 R108, desc[UR8][R10.64] ;  /* 0x000000080a6c8981 */ /* 0x000f28000c1e1100 */
[----:B------:R0:W4:Y:S04]  /*25e0*/  @!P0 LDG.E.U8 R112, desc[UR8][R20.64] ;  /* 0x0000000814708981 */ /* 0x000128000c1e1100 */
[----:B------:R-:W-:Y:S04]  /*25f0*/  LDS.U8 R22, [R29+UR5] ;  /* 0x000000051d167984 */ /* 0x000fe80008000000 */
[----:B------:R-:W1:Y:S04]  /*2600*/  LDS.U8 R23, [R29+UR5+0x20] ;  /* 0x000020051d177984 */ /* 0x000e680008000000 */
[----:B------:R-:W-:Y:S04]  /*2610*/  LDS.U8 R73, [R29+UR5+0x40] ;  /* 0x000040051d497984 */ /* 0x000fe80008000000 */
[----:B------:R-:W-:Y:S04]  /*2620*/  LDS.U8 R74, [R29+UR5+0x60] ;  /* 0x000060051d4a7984 */ /* 0x000fe80008000000 */
[----:B------:R-:W-:Y:S04]  /*2630*/  LDS.U8 R54, [R29+UR5+0x200] ;  /* 0x000200051d367984 */ /* 0x000fe80008000000 */
[----:B------:R-:W0:Y:S04]  /*2640*/  LDS.U8 R55, [R29+UR5+0x220] ;  /* 0x000220051d377984 */ /* 0x000e280008000000 */
[----:B------:R-:W-:Y:S04]  /*2650*/  LDS.U8 R75, [R29+UR5+0x240] ;  /* 0x000240051d4b7984 */ /* 0x000fe80008000000 */
        /* <DEDUP_REMOVED lines=9> */
[----:B0-----:R-:W-:Y:S04]  /*26f0*/  LDS.U8 R20, [R39+UR5] ;  /* 0x0000000527147984 */ /* 0x001fe80008000000 */
[----:B------:R-:W0:Y:S04]  /*2700*/  LDS.U8 R21, [R39+UR5+0x20] ;  /* 0x0000200527157984 */ /* 0x000e280008000000 */
[----:B------:R-:W-:Y:S04]  /*2710*/  LDS.U8 R77, [R39+UR5+0x40] ;  /* 0x00004005274d7984 */ /* 0x000fe80008000000 */
[----:B------:R-:W-:Y:S04]  /*2720*/  LDS.U8 R78, [R39+UR5+0x60] ;  /* 0x00006005274e7984 */ /* 0x000fe80008000000 */
[----:B------:R-:W-:Y:S04]  /*2730*/  LDS.U8 R56, [R39+UR5+0x200] ;  /* 0x0002000527387984 */ /* 0x000fe80008000000 */
[----:B------:R-:W0:Y:S04]  /*2740*/  LDS.U8 R57, [R39+UR5+0x220] ;  /* 0x0002200527397984 */ /* 0x000e280008000000 */
[----:B------:R-:W-:Y:S04]  /*2750*/  LDS.U8 R79, [R39+UR5+0x240] ;  /* 0x00024005274f7984 */ /* 0x000fe80008000000 */
[----:B------:R-:W2:Y:S04]  /*2760*/  LDS.U8 R80, [R39+UR5+0x260] ;  /* 0x0002600527507984 */ /* 0x000ea80008000000 */
[----:B------:R-:W-:Y:S04]  /*2770*/  LDS.U8 R66, [R39+UR5+0x400] ;  /* 0x0004000527427984 */ /* 0x000fe80008000000 */
[----:B------:R-:W-:Y:S04]  /*2780*/  LDS.U8 R67, [R39+UR5+0x420] ;  /* 0x0004200527437984 */ /* 0x000fe80008000000 */
[----:B------:R-:W-:Y:S04]  /*2790*/  LDS.U8 R53, [R39+UR5+0x440] ;  /* 0x0004400527357984 */ /* 0x000fe80008000000 */
[----:B------:R-:W-:Y:S04]  /*27a0*/  LDS.U8 R60, [R39+UR5+0x460] ;  /* 0x00046005273c7984 */ /* 0x000fe80008000000 */
[----:B------:R-:W-:Y:S04]  /*27b0*/  LDS.U8 R68, [R39+UR5+0x600] ;  /* 0x0006000527447984 */ /* 0x000fe80008000000 */
[----:B------:R-:W-:Y:S04]  /*27c0*/  LDS.U8 R65, [R39+UR5+0x620] ;  /* 0x0006200527417984 */ /* 0x000fe80008000000 */
[----:B------:R-:W-:Y:S04]  /*27d0*/  LDS.U8 R59, [R39+UR5+0x640] ;  /* 0x00064005273b7984 */ /* 0x000fe80008000000 */
[----:B------:R-:W-:Y:S01]  /*27e0*/  LDS.U8 R62, [R39+UR5+0x660] ;  /* 0x00066005273e7984 */ /* 0x000fe20008000000 */
[----:B------:R-:W-:Y:S01]  /*27f0*/  BAR.SYNC.DEFER_BLOCKING 0x0 ;  /* 0x0000000000007b1d */ /* 0x000fe20000010000 */
[----:B-1----:R-:W-:-:S02]  /*2800*/  IMAD R22, R23, 0x100, R22 ;  /* 0x0000010017167824 */ /* 0x002fc400078e0216 */
[----:B------:R-:W-:Y:S02]  /*2810*/  IMAD R54, R55, 0x100, R54 ;  /* 0x0000010037367824 */ /* 0x000fe400078e0236 */
[----:B0-----:R-:W-:Y:S02]  /*2820*/  IMAD R21, R21, 0x100, R20 ;  /* 0x0000010015157824 */ /* 0x001fe400078e0214 */
[----:B------:R-:W-:Y:S01]  /*2830*/  IMAD R23, R57, 0x100, R56 ;  /* 0x0000010039177824 */ /* 0x000fe200078e0238 */
[----:B------:R-:W-:Y:S02]  /*2840*/  F2FP.F16.E4M3.UNPACK_B R20, R22 ;  /* 0x00000016ff14723e */ /* 0x000fe400020006ff */
[----:B------:R-:W-:Y:S02]  /*2850*/  F2FP.F16.E4M3.UNPACK_B R22, R54 ;  /* 0x00000036ff16723e */ /* 0x000fe400020006ff */
[----:B------:R-:W-:Y:S02]  /*2860*/  F2FP.F16.E4M3.UNPACK_B R21, R21 ;  /* 0x00000015ff15723e */ /* 0x000fe400020006ff */
[----:B------:R-:W-:Y:S01]  /*2870*/  F2FP.F16.E4M3.UNPACK_B R23, R23 ;  /* 0x00000017ff17723e */ /* 0x000fe200020006ff */
[----:B------:R-:W-:-:S02]  /*2880*/  IMAD R73, R74, 0x100, R73 ;  /* 0x000001004a497824 */ /* 0x000fc400078e0249 */
[----:B------:R-:W-:Y:S02]  /*2890*/  IMAD R75, R76, 0x100, R75 ;  /* 0x000001004c4b7824 */ /* 0x000fe400078e024b */
[----:B------:R-:W-:Y:S01]  /*28a0*/  IMAD R77, R78, 0x100, R77 ;  /* 0x000001004e4d7824 */ /* 0x000fe200078e024d */
[----:B--2---:R-:W-:Y:S04]  /*28b0*/  STS.U8 [R49+UR5+0x200], R86 ;  /* 0x0002005631007988 */ /* 0x004fe80008000005 */
[----:B-----5:R-:W-:Y:S04]  /*28c0*/  STS.U8 [R49+UR5+0x400], R90 ;  /* 0x0004005a31007988 */ /* 0x020fe80008000005 */
[----:B---3--:R-:W-:Y:S04]  /*28d0*/  STS.U8 [R49+UR5+0x600], R94 ;  /* 0x0006005e31007988 */ /* 0x008fe80008000005 */
[----:B------:R-:W-:Y:S04]  /*28e0*/  STS.U8 [R49+UR5+0x800], R98 ;  /* 0x0008006231007988 */ /* 0x000fe80008000005 */
[----:B------:R-:W-:Y:S04]  /*28f0*/  STS.U8 [R49+UR5+0xc00], R106 ;  /* 0x000c006a31007988 */ /* 0x000fe80008000005 */
[----:B----4-:R-:W-:Y:S04]  /*2900*/  STS.U8 [R49+UR5+0xa00], R102 ;  /* 0x000a006631007988 */ /* 0x010fe80008000005 */
[----:B------:R-:W-:Y:S04]  /*2910*/  STS.U8 [R49+UR5+0xe00], R110 ;  /* 0x000e006e31007988 */ /* 0x000fe80008000005 */
[----:B------:R-:W-:Y:S04]  /*2920*/  STS.U8 [R49+UR5], R82 ;  /* 0x0000005231007988 */ /* 0x000fe80008000005 */
[----:B------:R-:W-:Y:S04]  /*2930*/  STS.U8 [R43+UR5+0x100], R84 ;  /* 0x000100542b007988 */ /* 0x000fe80008000005 */
[----:B------:R-:W-:Y:S04]  /*2940*/  STS.U8 [R43+UR5+0x300], R88 ;  /* 0x000300582b007988 */ /* 0x000fe80008000005 */
[----:B------:R-:W-:Y:S04]  /*2950*/  STS.U8 [R43+UR5+0x500], R92 ;  /* 0x0005005c2b007988 */ /* 0x000fe80008000005 */
[----:B------:R-:W-:Y:S04]  /*2960*/  STS.U8 [R43+UR5+0x700], R96 ;  /* 0x000700602b007988 */ /* 0x000fe80008000005 */
[----:B------:R-:W-:Y:S04]  /*2970*/  STS.U8 [R43+UR5+0x900], R100 ;  /* 0x000900642b007988 */ /* 0x000fe80008000005 */
[----:B------:R-:W-:Y:S04]  /*2980*/  STS.U8 [R43+UR5+0xb00], R104 ;  /* 0x000b00682b007988 */ /* 0x000fe80008000005 */
[----:B------:R-:W-:Y:S04]  /*2990*/  STS.U8 [R43+UR5+0xd00], R108 ;  /* 0x000d006c2b007988 */ /* 0x000fe80008000005 */
[----:B------:R-:W-:Y:S01]  /*29a0*/  STS.U8 [R43+UR5+0xf00], R112 ;  /* 0x000f00702b007988 */ /* 0x000fe20008000005 */
[----:B------:R-:W-:Y:S06]  /*29b0*/  BAR.SYNC.DEFER_BLOCKING 0x0 ;  /* 0x0000000000007b1d */ /* 0x000fec0000010000 */
[----:B------:R-:W0:Y:S04]  /*29c0*/  LDSM.16.M88.4 R8, [R30] ;  /* 0x000000001e08783b */ /* 0x000e280000000200 */
[----:B------:R-:W1:Y:S01]  /*29d0*/  LDSM.16.M88.4 R4, [R30+0x800] ;  /* 0x000800001e04783b */ /* 0x000e620000000200 */
[----:B------:R-:W-:Y:S01]  /*29e0*/  IMAD R79, R80, 0x100, R79 ;  /* 0x00000100504f7824 */ /* 0x000fe200078e024f */
[----:B0-----:R-:W-:-:S02]  /*29f0*/  F2FP.F16.E4M3.UNPACK_B R56, R8 ;  /* 0x00000008ff38723e */ /* 0x001fc400020006ff */
[----:B------:R-:W-:Y:S02]  /*2a00*/  F2FP.F16.E4M3.UNPACK_B R57, R9 ;  /* 0x00000009ff39723e */ /* 0x000fe400020006ff */
[----:B-1----:R-:W-:Y:S02]  /*2a10*/  F2FP.F16.E4M3.UNPACK_B R54, R4 ;  /* 0x00000004ff36723e */ /* 0x002fe400020006ff */
[----:B------:R-:W-:-:S03]  /*2a20*/  F2FP.F16.E4M3.UNPACK_B R55, R5 ;  /* 0x00000005ff37723e */ /* 0x000fc600020006ff */
[----:B------:R-:W-:Y:S01]  /*2a30*/  HMMA.16816.F32 R12, R20, R56, R12 ;  /* 0x00000038140c723c */ /* 0x000fe2000000180c */
[----:B------:R-:W-:Y:S02]  /*2a40*/  F2FP.F16.E4M3.UNPACK_B R8, R8.H1 ;  /* 0x00000008ff08723e */ /* 0x000fe400030006ff */
[----:B------:R-:W-:-:S05]  /*2a50*/  F2FP.F16.E4M3.UNPACK_B R9, R9.H1 ;  /* 0x00000009ff09723e */ /* 0x000fca00030006ff */
[----:B------:R-:W-:Y:S01]  /*2a60*/  HMMA.16816.F32 R16, R20, R54, R16 ;  /* 0x000000361410723c */ /* 0x000fe20000001810 */
[----:B------:R-:W-:Y:S02]  /*2a70*/  F2FP.F16.E4M3.UNPACK_B R20, R73 ;  /* 0x00000049ff14723e */ /* 0x000fe400020006ff */
[----:B------:R-:W-:Y:S02]  /*2a80*/  F2FP.F16.E4M3.UNPACK_B R22, R75 ;  /* 0x0000004bff16723e */ /* 0x000fe400020006ff */
[----:B------:R-:W-:Y:S02]  /*2a90*/  F2FP.F16.E4M3.UNPACK_B R21, R77 ;  /* 0x0000004dff15723e */ /* 0x000fe400020006ff */
[----:B------:R-:W-:Y:S02]  /*2aa0*/  F2FP.F16.E4M3.UNPACK_B R23, R79 ;  /* 0x0000004fff17723e */ /* 0x000fe400020006ff */
[----:B------:R-:W-:Y:S02]  /*2ab0*/  F2FP.F16.E4M3.UNPACK_B R4, R4.H1 ;  /* 0x00000004ff04723e */ /* 0x000fe400030006ff */
[----:B------:R-:W-:-:S03]  /*2ac0*/  F2FP.F16.E4M3.UNPACK_B R5, R5.H1 ;  /* 0x00000005ff05723e */ /* 0x000fc600030006ff */
[C---:B------:R-:W-:Y:S01]  /*2ad0*/  HMMA.16816.F32 R12, R20.reuse, R8, R12 ;  /* 0x00000008140c723c */ /* 0x040fe2000000180c */
[----:B------:R-:W-:Y:S02]  /*2ae0*/  IMAD R69, R72, 0x100, R69 ;  /* 0x0000010048457824 */ /* 0x000fe400078e0245 */
[----:B------:R-:W-:Y:S02]  /*2af0*/  IMAD R63, R63, 0x100, R70 ;  /* 0x000001003f3f7824 */ /* 0x000fe400078e0246 */
[----:B------:R-:W-:Y:S02]  /*2b00*/  IMAD R66, R67, 0x100, R66 ;  /* 0x0000010043427824 */ /* 0x000fe400078e0242 */
[----:B------:R-:W-:Y:S01]  /*2b10*/  IMAD R65, R65, 0x100, R68 ;  /* 0x0000010041417824 */ /* 0x000fe200078e0244 */
[----:B------:R-:W-:Y:S01]  /*2b20*/  HMMA.16816.F32 R16, R20, R4, R16 ;  /* 0x000000041410723c */ /* 0x000fe20000001810 */
[----:B------:R-:W-:Y:S02]  /*2b30*/  F2FP.F16.E4M3.UNPACK_B R20, R69 ;  /* 0x00000045ff14723e */ /* 0x000fe400020006ff */
[----:B------:R-:W-:-:S02]  /*2b40*/  F2FP.F16.E4M3.UNPACK_B R22, R63 ;  /* 0x0000003fff16723e */ /* 0x000fc400020006ff */
[----:B------:R-:W-:Y:S02]  /*2b50*/  F2FP.F16.E4M3.UNPACK_B R21, R66 ;  /* 0x00000042ff15723e */ /* 0x000fe400020006ff */
[----:B------:R-:W-:Y:S02]  /*2b60*/  F2FP.F16.E4M3.UNPACK_B R23, R65 ;  /* 0x00000041ff17723e */ /* 0x000fe400020006ff */
[----:B------:R-:W-:Y:S02]  /*2b70*/  F2FP.F16.E4M3.UNPACK_B R4, R10 ;  /* 0x0000000aff04723e */ /* 0x000fe400020006ff */
[----:B------:R-:W-:-:S07]  /*2b80*/  F2FP.F16.E4M3.UNPACK_B R5, R11 ;  /* 0x0000000bff05723e */ /* 0x000fce00020006ff */
[----:B------:R-:W-:Y:S01]  /*2b90*/  HMMA.16816.F32 R12, R20, R4, R12 ;  /* 0x00000004140c723c */ /* 0x000fe2000000180c */
[----:B------:R-:W-:Y:S02]  /*2ba0*/  F2FP.F16.E4M3.UNPACK_B R4, R6 ;  /* 0x00000006ff04723e */ /* 0x000fe400020006ff */
[----:B------:R-:W-:-:S07]  /*2bb0*/  F2FP.F16.E4M3.UNPACK_B R5, R7 ;  /* 0x00000007ff05723e */ /* 0x000fce00020006ff */
[----:B------:R-:W-:Y:S01]  /*2bc0*/  HMMA.16816.F32 R16, R20, R4, R16 ;  /* 0x000000041410723c */ /* 0x000fe20000001810 */
[----:B------:R-:W-:Y:S02]  /*2bd0*/  IMAD R8, R64, 0x100, R61 ;  /* 0x0000010040087824 */ /* 0x000fe400078e023d */
[----:B------:R-:W-:Y:S02]  /*2be0*/  IMAD R51, R58, 0x100, R51 ;  /* 0x000001003a337824 */ /* 0x000fe400078e0233 */
[----:B------:R-:W-:Y:S02]  /*2bf0*/  IMAD R9, R60, 0x100, R53 ;  /* 0x000001003c097824 */ /* 0x000fe400078e0235 */
[----:B------:R-:W-:Y:S01]  /*2c00*/  IMAD R59, R62, 0x100, R59 ;  /* 0x000001003e3b7824 */ /* 0x000fe200078e023b */
[----:B------:R-:W-:Y:S02]  /*2c10*/  F2FP.F16.E4M3.UNPACK_B R4, R10.H1 ;  /* 0x0000000aff04723e */ /* 0x000fe400030006ff */
[----:B------:R-:W-:-:S02]  /*2c20*/  F2FP.F16.E4M3.UNPACK_B R5, R11.H1 ;  /* 0x0000000bff05723e */ /* 0x000fc400030006ff */
[----:B------:R-:W-:Y:S02]  /*2c30*/  F2FP.F16.E4M3.UNPACK_B R8, R8 ;  /* 0x00000008ff08723e */ /* 0x000fe400020006ff */
[----:B------:R-:W-:Y:S02]  /*2c40*/  F2FP.F16.E4M3.UNPACK_B R10, R51 ;  /* 0x00000033ff0a723e */ /* 0x000fe400020006ff */
[----:B------:R-:W-:Y:S02]  /*2c50*/  F2FP.F16.E4M3.UNPACK_B R9, R9 ;  /* 0x00000009ff09723e */ /* 0x000fe400020006ff */
[----:B------:R-:W-:Y:S02]  /*2c60*/  F2FP.F16.E4M3.UNPACK_B R11, R59 ;  /* 0x0000003bff0b723e */ /* 0x000fe400020006ff */
[----:B------:R-:W-:Y:S02]  /*2c70*/  F2FP.F16.E4M3.UNPACK_B R6, R6.H1 ;  /* 0x00000006ff06723e */ /* 0x000fe400030006ff */
[----:B------:R-:W-:Y:S01]  /*2c80*/  F2FP.F16.E4M3.UNPACK_B R7, R7.H1 ;  /* 0x00000007ff07723e */ /* 0x000fe200030006ff */
[----:B------:R-:W-:-:S02]  /*2c90*/  USHF.R.S32.HI UR39, URZ, 0x1f, UR4 ;  /* 0x0000001fff277899 */ /* 0x000fc40008011404 */
[----:B------:R-:W-:-:S04]  /*2ca0*/  UIADD3 UR37, UP0, UPT, UR4, UR37, URZ ;  /* 0x0000002504257290 */ /* 0x000fc8000ff1e0ff */
[C---:B------:R-:W-:Y:S01]  /*2cb0*/  HMMA.16816.F32 R16, R8.reuse, R6, R16 ;  /* 0x000000060810723c */ /* 0x040fe20000001810 */
[----:B------:R-:W-:Y:S02]  /*2cc0*/  UIADD3.X UR38, UPT, UPT, UR39, UR38, URZ, UP0, !UPT ;  /* 0x0000002627267290 */ /* 0x000fe400087fe4ff */
[----:B------:R-:W-:Y:S02]  /*2cd0*/  UIADD3 UR23, UP0, UPT, UR4, UR23, URZ ;  /* 0x0000001704177290 */ /* 0x000fe4000ff1e0ff */
[----:B------:R-:W-:Y:S02]  /*2ce0*/  UIADD3 UR6, UPT, UPT, UR6, -0x1, URZ ;  /* 0xffffffff06067890 */ /* 0x000fe4000fffe0ff */
[----:B------:R-:W-:Y:S02]  /*2cf0*/  UIADD3.X UR24, UPT, UPT, UR39, UR24, URZ, UP0, !UPT ;  /* 0x0000001827187290 */ /* 0x000fe400087fe4ff */
[----:B------:R-:W-:Y:S01]  /*2d00*/  UISETP.NE.U32.AND UP0, UPT, UR6, URZ, UPT ;  /* 0x000000ff0600728c */ /* 0x000fe2000bf05070 */
[----:B------:R-:W-:Y:S01]  /*2d10*/  HMMA.16816.F32 R12, R8, R4, R12 ;  /* 0x00000004080c723c */ /* 0x000fe2000000180c */
[----:B------:R-:W-:Y:S01]  /*2d20*/  UIADD3 UR35, UP4, UPT, UR4, UR35, URZ ;  /* 0x0000002304237290 */ /* 0x000fe2000ff9e0ff */
[----:B------:R-:W-:Y:S01]  /*2d30*/  IMAD.U32 R4, RZ, RZ, UR10 ;  /* 0x0000000aff047e24 */ /* 0x000fe2000f8e00ff */
[----:B------:R-:W-:-:S02]  /*2d40*/  UIADD3 UR33, UP3, UPT, UR4, UR33, URZ ;  /* 0x0000002104217290 */ /* 0x000fc4000ff7e0ff */
[----:B------:R-:W-:Y:S02]  /*2d50*/  UIADD3 UR31, UP6, UPT, UR4, UR31, URZ ;  /* 0x0000001f041f7290 */ /* 0x000fe4000ffde0ff */
[----:B------:R-:W-:Y:S02]  /*2d60*/  UIADD3 UR29, UP5, UPT, UR4, UR29, URZ ;  /* 0x0000001d041d7290 */ /* 0x000fe4000ffbe0ff */
[----:B------:R-:W-:Y:S02]  /*2d70*/  UIADD3 UR27, UP2, UPT, UR4, UR27, URZ ;  /* 0x0000001b041b7290 */ /* 0x000fe4000ff5e0ff */
[----:B------:R-:W-:Y:S01]  /*2d80*/  UIADD3 UR25, UP1, UPT, UR4, UR25, URZ ;  /* 0x0000001904197290 */ /* 0x000fe2000ff3e0ff */
[----:B------:R-:W-:Y:S02]  /*2d90*/  IADD3 R31, P2, PT, R31, UR10, RZ ;  /* 0x0000000a1f1f7c10 */ /* 0x000fe4000ff5e0ff */
[----:B------:R-:W-:Y:S02]  /*2da0*/  IADD3 R34, P0, PT, R34, UR4, RZ ;  /* 0x0000000422227c10 */ /* 0x000fe4000ff1e0ff */
[----:B------:R-:W-:Y:S01]  /*2db0*/  IADD3 R32, P1, PT, R32, UR4, RZ ;  /* 0x0000000420207c10 */ /* 0x000fe2000ff3e0ff */
[----:B------:R-:W-:-:S02]  /*2dc0*/  UIADD3.X UR36, UPT, UPT, UR39, UR36, URZ, UP4, !UPT ;  /* 0x0000002427247290 */ /* 0x000fc4000a7fe4ff */
[----:B------:R-:W-:Y:S02]  /*2dd0*/  UIADD3.X UR34, UPT, UPT, UR39, UR34, URZ, UP3, !UPT ;  /* 0x0000002227227290 */ /* 0x000fe40009ffe4ff */
[----:B------:R-:W-:Y:S02]  /*2de0*/  UIADD3.X UR32, UPT, UPT, UR39, UR32, URZ, UP6, !UPT ;  /* 0x0000002027207290 */ /* 0x000fe4000b7fe4ff */
[----:B------:R-:W-:Y:S02]  /*2df0*/  UIADD3.X UR30, UPT, UPT, UR39, UR30, URZ, UP5, !UPT ;  /* 0x0000001e271e7290 */ /* 0x000fe4000affe4ff */
[----:B------:R-:W-:Y:S02]  /*2e00*/  UIADD3.X UR28, UPT, UPT, UR39, UR28, URZ, UP2, !UPT ;  /* 0x0000001c271c7290 */ /* 0x000fe400097fe4ff */
[----:B------:R-:W-:Y:S01]  /*2e10*/  UIADD3.X UR26, UPT, UPT, UR39, UR26, URZ, UP1, !UPT ;  /* 0x0000001a271a7290 */ /* 0x000fe20008ffe4ff */
[----:B------:R-:W-:Y:S01]  /*2e20*/  LEA.HI.X.SX32 R33, R4, R33, 0x1, P2 ;  /* 0x0000002104217211 */ /* 0x000fe200010f0eff */
[----:B------:R-:W-:Y:S01]  /*2e30*/  UIADD3 UR21, UP4, UPT, UR4, UR21, URZ ;  /* 0x0000001504157290 */ /* 0x000fe2000ff9e0ff */
[----:B------:R-:W-:Y:S01]  /*2e40*/  IADD3.X R36, PT, PT, R36, UR39, RZ, P0, !PT ;  /* 0x0000002724247c10 */ /* 0x000fe200087fe4ff */
[----:B------:R-:W-:Y:S01]  /*2e50*/  UIADD3 UR19, UP3, UPT, UR4, UR19, URZ ;  /* 0x0000001304137290 */ /* 0x000fe2000ff7e0ff */
[----:B------:R-:W-:Y:S01]  /*2e60*/  IADD3.X R35, PT, PT, R35, UR39, RZ, P1, !PT ;  /* 0x0000002723237c10 */ /* 0x000fe20008ffe4ff */
[----:B------:R-:W-:-:S02]  /*2e70*/  UIADD3 UR18, UP6, UPT, UR4, UR18, URZ ;  /* 0x0000001204127290 */ /* 0x000fc4000ffde0ff */
[----:B------:R-:W-:Y:S02]  /*2e80*/  UIADD3 UR17, UP5, UPT, UR4, UR17, URZ ;  /* 0x0000001104117290 */ /* 0x000fe4000ffbe0ff */
[----:B------:R-:W-:Y:S02]  /*2e90*/  UIADD3 UR16, UP2, UPT, UR4, UR16, URZ ;  /* 0x0000001004107290 */ /* 0x000fe4000ff5e0ff */
[----:B------:R-:W-:Y:S02]  /*2ea0*/  UIADD3 UR11, UP1, UPT, UR4, UR11, URZ ;  /* 0x0000000b040b7290 */ /* 0x000fe4000ff3e0ff */
[----:B------:R-:W-:Y:S02]  /*2eb0*/  UIADD3 UR7, UPT, UPT, UR7, -0x40, URZ ;  /* 0xffffffc007077890 */ /* 0x000fe4000fffe0ff */
[----:B------:R-:W-:Y:S02]  /*2ec0*/  UIADD3.X UR22, UPT, UPT, UR39, UR22, URZ, UP4, !UPT ;  /* 0x0000001627167290 */ /* 0x000fe4000a7fe4ff */
[----:B------:R-:W-:-:S02]  /*2ed0*/  UIADD3.X UR20, UPT, UPT, UR39, UR20, URZ, UP3, !UPT ;  /* 0x0000001427147290 */ /* 0x000fc40009ffe4ff */
[----:B------:R-:W-:Y:S02]  /*2ee0*/  UIADD3.X UR15, UPT, UPT, UR39, UR15, URZ, UP6, !UPT ;  /* 0x0000000f270f7290 */ /* 0x000fe4000b7fe4ff */
[----:B------:R-:W-:Y:S02]  /*2ef0*/  UIADD3.X UR14, UPT, UPT, UR39, UR14, URZ, UP5, !UPT ;  /* 0x0000000e270e7290 */ /* 0x000fe4000affe4ff */
[----:B------:R-:W-:Y:S02]  /*2f00*/  UIADD3.X UR13, UPT, UPT, UR39, UR13, URZ, UP2, !UPT ;  /* 0x0000000d270d7290 */ /* 0x000fe400097fe4ff */
[----:B------:R-:W-:Y:S01]  /*2f10*/  UIADD3.X UR12, UPT, UPT, UR39, UR12, URZ, UP1, !UPT ;  /* 0x0000000c270c7290 */ /* 0x000fe20008ffe4ff */
[----:B------:R-:W-:Y:S11]  /*2f20*/  BRA.U UP0, `(.L_x_2) ;  /* 0xffffffed00987547 */ /* 0x000ff6000b83ffff */
.L_x_1:
[----:B------:R-:W-:Y:S01]  /*2f30*/  BAR.SYNC.DEFER_BLOCKING 0x0 ;  /* 0x0000000000007b1d */ /* 0x000fe20000010000 */
[C---:B------:R-:W-:Y:S01]  /*2f40*/  IMAD.SHL.U32 R4, R0.reuse, 0x20, RZ ;  /* 0x0000002000047824 */ /* 0x040fe200078e00ff */
[----:B------:R-:W-:Y:S01]  /*2f50*/  F2FP.SATFINITE.E4M3.F32.PACK_AB_MERGE_C R12, R13, R12, RZ ;  /* 0x0000000c0d0c723e */ /* 0x000fe200048070ff */
[----:B------:R-:W-:Y:S01]  /*2f60*/  IMAD.SHL.U32 R7, R0, 0x4, RZ ;  /* 0x0000000400077824 */ /* 0x000fe200078e00ff */
[----:B------:R-:W-:Y:S01]  /*2f70*/  F2FP.SATFINITE.E4M3.F32.PACK_AB_MERGE_C R17, R17, R16, RZ ;  /* 0x000000101111723e */ /* 0x000fe200048070ff */
[----:B------:R-:W-:Y:S01]  /*2f80*/  IMAD.IADD R25, R27, 0x1, R25 ;  /* 0x000000011b197824 */ /* 0x000fe200078e0219 */
[----:B------:R-:W-:Y:S01]  /*2f90*/  LOP3.LUT R5, R4, 0x60, RZ, 0xc0, !PT ;  /* 0x0000006004057812 */ /* 0x000fe200078ec0ff */
[----:B------:R-:W0:Y:S01]  /*2fa0*/  LDCU.128 UR12, c[0x0][0x390] ;  /* 0x00007200ff0c77ac */ /* 0x000e220008000c00 */
[----:B------:R-:W1:Y:S01]  /*2fb0*/  S2R R10, SR_TID.X ;  /* 0x00000000000a7919 */ /* 0x000e620000002100 */
[----:B------:R-:W-:Y:S02]  /*2fc0*/  SHF.R.U32.HI R6, RZ, 0x4, R0 ;  /* 0x00000004ff067819 */ /* 0x000fe40000011600 */
[----:B------:R-:W-:Y:S01]  /*2fd0*/  F2FP.SATFINITE.E4M3.F32.PACK_AB_MERGE_C R14, R15, R14, RZ ;  /* 0x0000000e0f0e723e */ /* 0x000fe200048070ff */
[----:B------:R-:W2:Y:S01]  /*2fe0*/  LDCU UR4, c[0x0][0x3b4] ;  /* 0x00007680ff0477ac */ /* 0x000ea20008000800 */
[----:B------:R-:W-:-:S02]  /*2ff0*/  F2FP.SATFINITE.E4M3.F32.PACK_AB_MERGE_C R19, R19, R18, RZ ;  /* 0x000000121313723e */ /* 0x000fc400048070ff */
[----:B------:R-:W-:Y:S01]  /*3000*/  ISETP.NE.U32.AND P0, PT, R71, RZ, PT ;  /* 0x000000ff4700720c */ /* 0x000fe20003f05070 */
[----:B------:R-:W3:Y:S01]  /*3010*/  LDCU UR6, c[0x0][0x3b8] ;  /* 0x00007700ff0677ac */ /* 0x000ee20008000800 */
[----:B------:R-:W-:Y:S02]  /*3020*/  LOP3.LUT R8, R5, 0x1c, R0, 0xf8, !PT ;  /* 0x0000001c05087812 */ /* 0x000fe400078ef800 */
[----:B------:R-:W-:Y:S02]  /*3030*/  LOP3.LUT R9, R6, 0x102, R7, 0xc8, !PT ;  /* 0x0000010206097812 */ /* 0x000fe400078ec807 */
[----:B------:R-:W-:Y:S02]  /*3040*/  LOP3.LUT R0, R12, 0xffff, RZ, 0xc0, !PT ;  /* 0x0000ffff0c007812 */ /* 0x000fe400078ec0ff */
[----:B------:R-:W-:Y:S02]  /*3050*/  LOP3.LUT R5, R17, 0xffff, RZ, 0xc0, !PT ;  /* 0x0000ffff11057812 */ /* 0x000fe400078ec0ff */
[----:B------:R-:W-:-:S02]  /*3060*/  LOP3.LUT R4, R14, 0xffff, RZ, 0xc0, !PT ;  /* 0x0000ffff0e047812 */ /* 0x000fc400078ec0ff */
[----:B------:R-:W-:Y:S02]  /*3070*/  LOP3.LUT R7, R19, 0xffff, RZ, 0xc0, !PT ;  /* 0x0000ffff13077812 */ /* 0x000fe400078ec0ff */
[----:B------:R-:W-:Y:S02]  /*3080*/  SEL R6, RZ, 0x440, !P0 ;  /* 0x00000440ff067807 */ /* 0x000fe40004000000 */
[----:B------:R-:W-:Y:S02]  /*3090*/  SHF.R.U32.HI R0, RZ, 0x8, R0 ;  /* 0x00000008ff007819 */ /* 0x000fe40000011600 */
[----:B------:R-:W-:Y:S02]  /*30a0*/  SHF.R.U32.HI R5, RZ, 0x8, R5 ;  /* 0x00000008ff057819 */ /* 0x000fe40000011605 */
[----:B------:R-:W-:Y:S02]  /*30b0*/  SHF.R.U32.HI R4, RZ, 0x8, R4 ;  /* 0x00000008ff047819 */ /* 0x000fe40000011604 */
[----:B------:R-:W-:-:S02]  /*30c0*/  SHF.R.U32.HI R7, RZ, 0x8, R7 ;  /* 0x00000008ff077819 */ /* 0x000fc40000011607 */
[----:B------:R-:W-:Y:S02]  /*30d0*/  LOP3.LUT R6, R9, R8, R6, 0xf6, !PT ;  /* 0x0000000809067212 */ /* 0x000fe400078ef606 */
[----:B------:R-:W-:Y:S02]  /*30e0*/  PRMT R13, R17, 0x7604, R12 ;  /* 0x00007604110d7816 */ /* 0x000fe4000000000c */
[----:B------:R-:W-:Y:S02]  /*30f0*/  PRMT R5, R5, 0x7604, R0 ;  /* 0x0000760405057816 */ /* 0x000fe40000000000 */
[----:B------:R-:W-:Y:S01]  /*3100*/  PRMT R15, R19, 0x7604, R14 ;  /* 0x00007604130f7816 */ /* 0x000fe2000000000e */
[----:B------:R-:W-:Y:S01]  /*3110*/  STS.U16 [R6+UR5], R13 ;  /* 0x0000000d06007988 */ /* 0x000fe20008000405 */
[----:B------:R-:W-:Y:S01]  /*3120*/  PRMT R9, R7, 0x7604, R4 ;  /* 0x0000760407097816 */ /* 0x000fe20000000004 */
[----:B------:R-:W-:Y:S01]  /*3130*/  IMAD.IADD R7, R27, 0x1, R3 ;  /* 0x000000011b077824 */ /* 0x000fe200078e0203 */
[----:B------:R-:W-:Y:S01]  /*3140*/  LOP3.LUT R0, R6, 0x20, RZ, 0x3c, !PT ;  /* 0x0000002006007812 */ /* 0x000fe200078e3cff */
[----:B------:R-:W-:Y:S01]  /*3150*/  STS.U16 [R6+UR5+0x80], R5 ;  /* 0x0000800506007988 */ /* 0x000fe20008000405 */
[----:B------:R-:W-:Y:S01]  /*3160*/  LOP3.LUT R11, R28, 0x600, RZ, 0xc0, !PT ;  /* 0x000006001c0b7812 */ /* 0x000fe200078ec0ff */
[----:B---3--:R-:W-:Y:S01]  /*3170*/  IMAD R14, R25, UR6, RZ ;  /* 0x00000006190e7c24 */ /* 0x008fe2000f8e02ff */
[----:B-1----:R-:W-:Y:S01]  /*3180*/  LOP3.LUT R10, R10, 0xc0, RZ, 0xc0, !PT ;  /* 0x000000c00a0a7812 */ /* 0x002fe200078ec0ff */
[----:B------:R1:W-:Y:S01]  /*3190*/  STS.U16 [R0+UR5+0x200], R15 ;  /* 0x0002000f00007988 */ /* 0x0003e20008000405 */
[----:B0-----:R-:W-:Y:S01]  /*31a0*/  ISETP.GE.AND P0, PT, R2, UR14, PT ;  /* 0x0000000e02007c0c */ /* 0x001fe2000bf06270 */
[----:B------:R-:W-:Y:S01]  /*31b0*/  IMAD R11, R26, 0x4, R11 ;  /* 0x000000041a0b7824 */ /* 0x000fe200078e020b */
[----:B------:R-:W-:Y:S01]  /*31c0*/  SHF.R.U32.HI R8, RZ, 0x1, R10 ;  /* 0x00000001ff087819 */ /* 0x000fe2000001160a */
[----:B------:R0:W-:Y:S01]  /*31d0*/  STS.U16 [R0+UR5+0x280], R9 ;  /* 0x0002800900007988 */ /* 0x0001e20008000405 */
[----:B------:R-:W-:Y:S01]  /*31e0*/  LOP3.LUT R4, R27, R24, RZ, 0xfc, !PT ;  /* 0x000000181b047212 */ /* 0x000fe200078efcff */
[----:B--2---:R-:W-:Y:S01]  /*31f0*/  IMAD R2, R2, UR4, RZ ;  /* 0x0000000402027c24 */ /* 0x004fe2000f8e02ff */
[----:B------:R-:W-:Y:S01]  /*3200*/  LOP3.LUT R8, R11, R8, RZ, 0x3c, !PT ;  /* 0x000000080b087212 */ /* 0x000fe200078e3cff */
[----:B------:R-:W-:Y:S01]  /*3210*/  BAR.SYNC.DEFER_BLOCKING 0x0 ;  /* 0x0000000000007b1d */ /* 0x000fe20000010000 */
[C---:B------:R-:W-:Y:S01]  /*3220*/  ISETP.LT.AND P1, PT, R4.reuse, UR15, !P0 ;  /* 0x0000000f04007c0c */ /* 0x040fe2000c721270 */
[----:B------:R-:W-:Y:S01]  /*3230*/  IMAD R3, R4, UR6, RZ ;  /* 0x0000000604037c24 */ /* 0x000fe2000f8e02ff */
[----:B-1----:R-:W-:Y:S01]  /*3240*/  IADD3 R15, P2, PT, R2, UR12, RZ ;  /* 0x0000000c020f7c10 */ /* 0x002fe2000ff5e0ff */
[----:B------:R-:W-:Y:S01]  /*3250*/  IMAD R10, R7, UR6, RZ ;  /* 0x00000006070a7c24 */ /* 0x000fe2000f8e02ff */
[----:B------:R-:W-:-:S02]  /*3260*/  LOP3.LUT R6, R27, 0x20, R24, 0xfe, !PT ;  /* 0x000000201b067812 */ /* 0x000fc400078efe18 */
[--C-:B0-----:R-:W-:Y:S02]  /*3270*/  LOP3.LUT R0, R27, 0x8, R24.reuse, 0xfe, !PT ;  /* 0x000000081b007812 */ /* 0x101fe400078efe18 */
[----:B------:R-:W-:Y:S01]  /*3280*/  LEA.HI.X.SX32 R16, R2, UR13, 0x1, P2 ;  /* 0x0000000d02107c11 */ /* 0x000fe200090f0eff */
[----:B------:R-:W-:Y:S01]  /*3290*/  IMAD R11, R6, UR6, RZ ;  /* 0x00000006060b7c24 */ /* 0x000fe2000f8e02ff */
[C---:B------:R-:W-:Y:S01]  /*32a0*/  ISETP.LT.AND P4, PT, R0.reuse, UR15, !P0 ;  /* 0x0000000f00007c0c */ /* 0x040fe2000c781270 */
[----:B------:R-:W-:Y:S01]  /*32b0*/  IMAD R5, R0, UR6, RZ ;  /* 0x0000000600057c24 */ /* 0x000fe2000f8e02ff */
[----:B------:R-:W-:Y:S02]  /*32c0*/  IADD3 R2, P2, PT, R3, R15, RZ ;  /* 0x0000000f03027210 */ /* 0x000fe40007f5e0ff */
[C-C-:B------:R-:W-:Y:S02]  /*32d0*/  LOP3.LUT R0, R27.reuse, 0x30, R24.reuse, 0xfe, !PT ;  /* 0x000000301b007812 */ /* 0x140fe400078efe18 */
[----:B------:R-:W-:-:S02]  /*32e0*/  LOP3.LUT R9, R27, 0x28, R24, 0xfe, !PT ;  /* 0x000000281b097812 */ /* 0x000fc400078efe18 */
[----:B------:R-:W-:Y:S01]  /*32f0*/  LOP3.LUT R24, R27, 0x10, R24, 0xfe, !PT ;  /* 0x000000101b187812 */ /* 0x000fe200078efe18 */
[----:B------:R-:W-:Y:S01]  /*3300*/  IMAD R13, R0, UR6, RZ ;  /* 0x00000006000d7c24 */ /* 0x000fe2000f8e02ff */
[----:B------:R-:W-:Y:S01]  /*3310*/  IADD3 R4, P3, PT, R5, R15, RZ ;  /* 0x0000000f05047210 */ /* 0x000fe20007f7e0ff */
[----:B------:R-:W-:Y:S01]  /*3320*/  IMAD R12, R9, UR6, RZ ;  /* 0x00000006090c7c24 */ /* 0x000fe2000f8e02ff */
[-C--:B------:R-:W-:Y:S01]  /*3330*/  LEA.HI.X.SX32 R3, R3, R16.reuse, 0x1, P2 ;  /* 0x0000001003037211 */ /* 0x080fe200010f0eff */
[----:B------:R-:W0:Y:S01]  /*3340*/  LDS R17, [R8+UR5] ;  /* 0x0000000508117984 */ /* 0x000e220008000800 */
[C---:B------:R-:W-:Y:S01]  /*3350*/  ISETP.LT.AND P5, PT, R24.reuse, UR15, !P0 ;  /* 0x0000000f18007c0c */ /* 0x040fe2000c7a1270 */
[----:B------:R-:W-:Y:S01]  /*3360*/  IMAD R24, R24, UR6, RZ ;  /* 0x0000000618187c24 */ /* 0x000fe2000f8e02ff */
[----:B------:R-:W-:Y:S01]  /*3370*/  LEA.HI.X.SX32 R5, R5, R16, 0x1, P3 ;  /* 0x0000001005057211 */ /* 0x000fe200018f0eff */
[----:B------:R-:W1:Y:S01]  /*3380*/  LDS R18, [R8+UR5+0x100] ;  /* 0x0001000508127984 */ /* 0x000e620008000800 */
[----:B------:R-:W-:-:S02]  /*3390*/  ISETP.LT.AND P3, PT, R6, UR15, !P0 ;  /* 0x0000000f06007c0c */ /* 0x000fc4000c761270 */
[----:B------:R-:W-:Y:S02]  /*33a0*/  IADD3 R6, P6, PT, R24, R15, RZ ;  /* 0x0000000f18067210 */ /* 0x000fe40007fde0ff */
[C---:B0-----:R-:W-:Y:S02]  /*33b0*/  PRMT R19, R17.reuse, 0x7770, RZ ;  /* 0x0000777011137816 */ /* 0x041fe400000000ff */
[----:B------:R-:W-:Y:S02]  /*33c0*/  PRMT R21, R17, 0x7772, RZ ;  /* 0x0000777211157816 */ /* 0x000fe400000000ff */
[----:B-1----:R-:W-:Y:S01]  /*33d0*/  PRMT R23, R18, 0x7771, RZ ;  /* 0x0000777112177816 */ /* 0x002fe200000000ff */
[----:B------:R0:W-:Y:S04]  /*33e0*/  @P1 STG.E.U8 desc[UR8][R2.64], R19 ;  /* 0x0000001302001986 */ /* 0x0001e8000c101108 */
[----:B------:R1:W-:Y:S01]  /*33f0*/  @P4 STG.E.U8 desc[UR8][R4.64], R21 ;  /* 0x0000001504004986 */ /* 0x0003e2000c101108 */
[----:B------:R-:W-:-:S02]  /*3400*/  ISETP.LT.AND P4, PT, R7, UR15, !P0 ;  /* 0x0000000f07007c0c */ /* 0x000fc4000c781270 */
[-C--:B------:R-:W-:Y:S02]  /*3410*/  LEA.HI.X.SX32 R7, R24, R16.reuse, 0x1, P6 ;  /* 0x0000001018077211 */ /* 0x080fe400030f0eff */
[-C--:B------:R-:W-:Y:S02]  /*3420*/  IADD3 R8, P6, PT, R12, R15.reuse, RZ ;  /* 0x0000000f0c087210 */ /* 0x080fe40007fde0ff */
[-C--:B0-----:R-:W-:Y:S02]  /*3430*/  IADD3 R2, P1, PT, R10, R15.reuse, RZ ;  /* 0x0000000f0a027210 */ /* 0x081fe40007f3e0ff */
[----:B------:R-:W-:Y:S02]  /*3440*/  PRMT R19, R18, 0x7772, RZ ;  /* 0x0000777212137816 */ /* 0x000fe400000000ff */
[----:B-1----:R-:W-:Y:S02]  /*3450*/  IADD3 R4, P2, PT, R11, R15, RZ ;  /* 0x0000000f0b047210 */ /* 0x002fe40007f5e0ff */
[----:B------:R-:W-:-:S02]  /*3460*/  LEA.HI.X.SX32 R3, R10, R16, 0x1, P1 ;  /* 0x000000100a037211 */ /* 0x000fc400008f0eff */
[----:B------:R-:W-:Y:S02]  /*3470*/  IADD3 R10, P1, PT, R13, R15, RZ ;  /* 0x0000000f0d0a7210 */ /* 0x000fe40007f3e0ff */
[-C--:B------:R-:W-:Y:S02]  /*3480*/  LEA.HI.X.SX32 R5, R11, R16.reuse, 0x1, P2 ;  /* 0x000000100b057211 */ /* 0x080fe400010f0eff */
[----:B------:R-:W-:Y:S02]  /*3490*/  ISETP.LT.AND P2, PT, R9, UR15, !P0 ;  /* 0x0000000f09007c0c */ /* 0x000fe4000c741270 */
[----:B------:R-:W-:Y:S02]  /*34a0*/  LEA.HI.X.SX32 R11, R13, R16, 0x1, P1 ;  /* 0x000000100d0b7211 */ /* 0x000fe400008f0eff */
[----:B------:R-:W-:Y:S02]  /*34b0*/  ISETP.LT.AND P1, PT, R0, UR15, !P0 ;  /* 0x0000000f00007c0c */ /* 0x000fe4000c721270 */
[----:B------:R-:W-:-:S02]  /*34c0*/  ISETP.LT.AND P0, PT, R25, UR15, !P0 ;  /* 0x0000000f19007c0c */ /* 0x000fc4000c701270 */
[-C--:B------:R-:W-:Y:S02]  /*34d0*/  LEA.HI.X.SX32 R9, R12, R16.reuse, 0x1, P6 ;  /* 0x000000100c097211 */ /* 0x080fe400030f0eff */
[----:B------:R-:W-:Y:S02]  /*34e0*/  IADD3 R12, P6, PT, R14, R15, RZ ;  /* 0x0000000f0e0c7210 */ /* 0x000fe40007fde0ff */
[----:B------:R-:W-:Y:S02]  /*34f0*/  PRMT R15, R18, 0x7770, RZ ;  /* 0x00007770120f7816 */ /* 0x000fe400000000ff */
[C---:B------:R-:W-:Y:S02]  /*3500*/  PRMT R21, R17.reuse, 0x7771, RZ ;  /* 0x0000777111157816 */ /* 0x040fe400000000ff */
[----:B------:R-:W-:Y:S01]  /*3510*/  PRMT R17, R17, 0x7773, RZ ;  /* 0x0000777311117816 */ /* 0x000fe200000000ff */
[----:B------:R0:W-:Y:S01]  /*3520*/  @P5 STG.E.U8 desc[UR8][R6.64], R15 ;  /* 0x0000000f06005986 */ /* 0x0001e2000c101108 */
[----:B------:R-:W-:-:S02]  /*3530*/  LEA.HI.X.SX32 R13, R14, R16, 0x1, P6 ;  /* 0x000000100e0d7211 */ /* 0x000fc400030f0eff */
[----:B------:R-:W-:Y:S01]  /*3540*/  PRMT R25, R18, 0x7773, RZ ;  /* 0x0000777312197816 */ /* 0x000fe200000000ff */
[----:B------:R0:W-:Y:S04]  /*3550*/  @P4 STG.E.U8 desc[UR8][R2.64], R19 ;  /* 0x0000001302004986 */ /* 0x0001e8000c101108 */
[----:B------:R0:W-:Y:S04]  /*3560*/  @P3 STG.E.U8 desc[UR8][R4.64], R21 ;  /* 0x0000001504003986 */ /* 0x0001e8000c101108 */
[----:B------:R0:W-:Y:S04]  /*3570*/  @P2 STG.E.U8 desc[UR8][R8.64], R17 ;  /* 0x0000001108002986 */ /* 0x0001e8000c101108 */
[----:B------:R0:W-:Y:S01]  /*3580*/  @P1 STG.E.U8 desc[UR8][R10.64], R23 ;  /* 0x000000170a001986 */ /* 0x0001e2000c101108 */
[----:B------:R-:W-:Y:S05]  /*3590*/  @!P0 EXIT ;  /* 0x000000000000894d */ /* 0x000fea0003800000 */
[----:B------:R-:W-:Y:S01]  /*35a0*/  STG.E.U8 desc[UR8][R12.64], R25 ;  /* 0x000000190c007986 */ /* 0x000fe2000c101108 */
[----:B------:R-:W-:Y:S05]  /*35b0*/  EXIT ;  /* 0x000000000000794d */ /* 0x000fea0003800000 */
.L_x_3:
[----:B------:R-:W-:-:S00]  /*35c0*/  BRA `(.L_x_3) ;  /* 0xfffffffc00fc7947 */ /* 0x000fc0000383ffff */
[----:B------:R-:W-:-:S00]  /*35d0*/  NOP ;  /* 0x0000000000007918 */ /* 0x000fc00000000000 */
        /* <DEDUP_REMOVED lines=10> */
.L_x_4:


//--------------------- .nv.shared.matmul_kernel  --------------------------
	.section	.nv.shared.matmul_kernel,"aw",@nobits
	.sectionflags	@""
	.align	16
	.zero		1024


//--------------------- .nv.shared.reserved.0     --------------------------
	.section	.nv.shared.reserved.0,"aw",@nobits
	.weak		__nv_reservedSMEM_offset_0_alias
	.size		__nv_reservedSMEM_offset_0_alias, 0, 64
	.other		__nv_reservedSMEM_offset_0_alias,@"STO_CUDA_RESERVED_SHARED STV_DEFAULT"
__nv_reservedSMEM_offset_0_alias:
	.zero		0
	.zero		64


//--------------------- .nv.constant0.matmul_kernel --------------------------
	.section	.nv.constant0.matmul_kernel,"a",@progbits
	.sectionflags	@""
	.align	4
.nv.constant0.matmul_kernel:
	.zero		976


//--------------------- SYMBOLS --------------------------

	.type		.nv.reservedSmem.offset0,@object
	.size		.nv.reservedSmem.offset0,0x4
	.type		.nv.reservedSmem.cap,@object
	.size		.nv.reservedSmem.cap,0x4
